// auto-generated by cutlass_sweep.gemm — config: {"arch": "sm_90", "cluster_m": 1, "cluster_n": 1, "dtype": "e5m2", "dtype_b": "e5m2", "layout": "nt", "stages": 3, "tile_k": 32, "tile_m": 128, "tile_n": 256}
#include "cutlass/cutlass.h"
#include "cutlass/gemm/collective/collective_builder.hpp"
#include "cutlass/gemm/device/gemm_universal_adapter.h"
#include "cutlass/gemm/kernel/gemm_universal.hpp"
#include "cutlass/epilogue/collective/collective_builder.hpp"

using ElemA = cutlass::float_e5m2_t;
using ElemB = cutlass::float_e5m2_t;
using ElemCD = cutlass::float_e5m2_t;
using Acc  = float;
using TileShape    = cute::Shape<cute::_128, cute::_256, cute::_32>;
using ClusterShape = cute::Shape<cute::_1, cute::_1, cute::_1>;

using CollectiveEpilogue = typename cutlass::epilogue::collective::CollectiveBuilder<
    cutlass::arch::Sm90, cutlass::arch::OpClassTensorOp,
    TileShape, ClusterShape,
    cutlass::epilogue::collective::EpilogueTileAuto,
    Acc, Acc,
    ElemCD, cutlass::layout::RowMajor, 128 / cutlass::sizeof_bits<ElemCD>::value,
    ElemCD, cutlass::layout::RowMajor, 128 / cutlass::sizeof_bits<ElemCD>::value,
    cutlass::epilogue::collective::EpilogueScheduleAuto
  >::CollectiveOp;

using CollectiveMainloop = typename cutlass::gemm::collective::CollectiveBuilder<
    cutlass::arch::Sm90, cutlass::arch::OpClassTensorOp,
    ElemA, cutlass::layout::RowMajor, 128 / cutlass::sizeof_bits<ElemA>::value,
    ElemB, cutlass::layout::ColumnMajor, 128 / cutlass::sizeof_bits<ElemB>::value,
    Acc,
    TileShape, ClusterShape,
    cutlass::gemm::collective::StageCount<3>,
    cutlass::gemm::collective::KernelScheduleAuto
  >::CollectiveOp;

using GemmKernel = cutlass::gemm::kernel::GemmUniversal<
    cute::Shape<int,int,int,int>,
    CollectiveMainloop,
    CollectiveEpilogue
>;
using Gemm = cutlass::gemm::device::GemmUniversalAdapter<GemmKernel>;

// Force the device kernel symbol into the cubin without needing a host main.
auto* _anchor = &cutlass::device_kernel<GemmKernel>;


// ===== COMPILED SASS (sm_90a) =====

	.target	sm_90a

	.elftype	@"ET_EXEC"


//--------------------- .note.nv.tkinfo           --------------------------
	.section	.note.nv.tkinfo,"",@"SHT_NOTE"
	.sectionflags	@"SHF_NOTE_NV_TKINFO"
	.tkinfo
        /*0018*/ 	.word	0x00000002
        /*0030*/ 	.string	""
        /*0030*/ 	.string	"ptxas"
        /*0030*/ 	.string	"Cuda compilation tools, release 13.0, V13.0.88"
        /*0030*/ 	.string	"Build cuda_13.0.r13.0/compiler.36424714_0"
        /*0030*/ 	.string	"-arch sm_90a -m 64 "



//--------------------- .note.nv.cuinfo           --------------------------
	.section	.note.nv.cuinfo,"",@"SHT_NOTE"
	.sectionflags	@"SHF_NOTE_NV_CUINFO"
        /*0018*/ 	.short	0x0002
        /*001a*/ 	.short	0x005a
        /*001c*/ 	.short	0x0082
	.zero		2


//--------------------- .nv.info                  --------------------------
	.section	.nv.info,"",@"SHT_CUDA_INFO"
	.align	4


	//----- nvinfo : EIATTR_REGCOUNT
	.align		4
        /*0000*/ 	.byte	0x04, 0x2f
        /*0002*/ 	.short	(.L_12 - .L_11)
	.align		4
.L_11:
        /*0004*/ 	.word	index@(_ZN7cutlass13device_kernelINS_4gemm6kernel13GemmUniversalIN4cute5tupleIJiiiiEEENS1_10collective13CollectiveMmaINS1_37MainloopSm90TmaGmmaWarpSpecializedFP8ILi3ENS5_IJNS4_1CILi1EEESB_SB_EEENS1_35KernelTmaWarpSpecializedCooperativeEEENS5_IJNSA_ILi128EEENSA_ILi256EEENSA_ILi32EEEEEENS_12float_e5m2_tENS5_IJlSB_lEEESJ_SK_NS4_8TiledMMAINS4_8MMA_AtomIJNS4_4SM904GMMA31MMA_64x256x32_F32E5M2E5M2_SS_TNILNSO_7ScaleInE1ELSQ_1EEEEEENS4_6LayoutINS5_IJNSA_ILi2EEESB_SB_EEENS5_IJSB_NSA_ILi0EEESW_EEEEENS5_IJNS4_10UnderscoreESZ_SZ_EEEEENS4_13SM90_TMA_LOADENS4_14ComposedLayoutINS4_7SwizzleILi1ELi4ELi3EEENS4_18smem_ptr_flag_bitsILi8EEENST_INS5_IJNSA_ILi8EEESH_EEENS5_IJSH_SB_EEEEEEEvNS4_8identityES12_S1C_vS1D_EENS_8epilogue10collective6detail29Sm90TmaWarpSpecializedAdapterINS1G_15DefaultEpilogueISJ_SK_SK_NS1F_6thread17LinearCombinationISJ_Li1EffLNS1K_9ScaleType4KindE0ELNS_15FloatRoundStyleE2ESJ_EENS1_15EpilogueDefaultEEEEEvvEEEEvNT_6ParamsE)
        /*0008*/ 	.word	0x000000a8


	//----- nvinfo : EIATTR_FRAME_SIZE
	.align		4
.L_12:
        /*000c*/ 	.byte	0x04, 0x11
        /*000e*/ 	.short	(.L_14 - .L_13)
	.align		4
.L_13:
        /*0010*/ 	.word	index@(_ZN7cutlass13device_kernelINS_4gemm6kernel13GemmUniversalIN4cute5tupleIJiiiiEEENS1_10collective13CollectiveMmaINS1_37MainloopSm90TmaGmmaWarpSpecializedFP8ILi3ENS5_IJNS4_1CILi1EEESB_SB_EEENS1_35KernelTmaWarpSpecializedCooperativeEEENS5_IJNSA_ILi128EEENSA_ILi256EEENSA_ILi32EEEEEENS_12float_e5m2_tENS5_IJlSB_lEEESJ_SK_NS4_8TiledMMAINS4_8MMA_AtomIJNS4_4SM904GMMA31MMA_64x256x32_F32E5M2E5M2_SS_TNILNSO_7ScaleInE1ELSQ_1EEEEEENS4_6LayoutINS5_IJNSA_ILi2EEESB_SB_EEENS5_IJSB_NSA_ILi0EEESW_EEEEENS5_IJNS4_10UnderscoreESZ_SZ_EEEEENS4_13SM90_TMA_LOADENS4_14ComposedLayoutINS4_7SwizzleILi1ELi4ELi3EEENS4_18smem_ptr_flag_bitsILi8EEENST_INS5_IJNSA_ILi8EEESH_EEENS5_IJSH_SB_EEEEEEEvNS4_8identityES12_S1C_vS1D_EENS_8epilogue10collective6detail29Sm90TmaWarpSpecializedAdapterINS1G_15DefaultEpilogueISJ_SK_SK_NS1F_6thread17LinearCombinationISJ_Li1EffLNS1K_9ScaleType4KindE0ELNS_15FloatRoundStyleE2ESJ_EENS1_15EpilogueDefaultEEEEEvvEEEEvNT_6ParamsE)
        /*0014*/ 	.word	0x00000100


	//----- nvinfo : EIATTR_MIN_STACK_SIZE
	.align		4
.L_14:
        /*0018*/ 	.byte	0x04, 0x12
        /*001a*/ 	.short	(.L_16 - .L_15)
	.align		4
.L_15:
        /*001c*/ 	.word	index@(_ZN7cutlass13device_kernelINS_4gemm6kernel13GemmUniversalIN4cute5tupleIJiiiiEEENS1_10collective13CollectiveMmaINS1_37MainloopSm90TmaGmmaWarpSpecializedFP8ILi3ENS5_IJNS4_1CILi1EEESB_SB_EEENS1_35KernelTmaWarpSpecializedCooperativeEEENS5_IJNSA_ILi128EEENSA_ILi256EEENSA_ILi32EEEEEENS_12float_e5m2_tENS5_IJlSB_lEEESJ_SK_NS4_8TiledMMAINS4_8MMA_AtomIJNS4_4SM904GMMA31MMA_64x256x32_F32E5M2E5M2_SS_TNILNSO_7ScaleInE1ELSQ_1EEEEEENS4_6LayoutINS5_IJNSA_ILi2EEESB_SB_EEENS5_IJSB_NSA_ILi0EEESW_EEEEENS5_IJNS4_10UnderscoreESZ_SZ_EEEEENS4_13SM90_TMA_LOADENS4_14ComposedLayoutINS4_7SwizzleILi1ELi4ELi3EEENS4_18smem_ptr_flag_bitsILi8EEENST_INS5_IJNSA_ILi8EEESH_EEENS5_IJSH_SB_EEEEEEEvNS4_8identityES12_S1C_vS1D_EENS_8epilogue10collective6detail29Sm90TmaWarpSpecializedAdapterINS1G_15DefaultEpilogueISJ_SK_SK_NS1F_6thread17LinearCombinationISJ_Li1EffLNS1K_9ScaleType4KindE0ELNS_15FloatRoundStyleE2ESJ_EENS1_15EpilogueDefaultEEEEEvvEEEEvNT_6ParamsE)
        /*0020*/ 	.word	0x00000100
.L_16:


//--------------------- .nv.compat                --------------------------
	.section	.nv.compat,"",@"SHT_CUDA_COMPAT_INFO"
	.align	4
        /*0000*/ 	.byte	0x02, 0x09, 0x01, 0x00, 0x02, 0x02, 0x04, 0x00, 0x02, 0x05, 0x05, 0x00, 0x03, 0x07, 0x01, 0x01
        /*0010*/ 	.byte	0x02, 0x03, 0x01, 0x00, 0x02, 0x06, 0x01, 0x00, 0x04, 0x0b, 0x08, 0x00, 0x00, 0x00, 0x00, 0x00
        /*0020*/ 	.byte	0x00, 0x00, 0x00, 0x00


//--------------------- .nv.info._ZN7cutlass13device_kernelINS_4gemm6kernel13GemmUniversalIN4cute5tupleIJiiiiEEENS1_10collective13CollectiveMmaINS1_37MainloopSm90TmaGmmaWarpSpecializedFP8ILi3ENS5_IJNS4_1CILi1EEESB_SB_EEENS1_35KernelTmaWarpSpecializedCooperativeEEENS5_IJNSA_ILi128EEENSA_ILi256EEENSA_ILi32EEEEEENS_12float_e5m2_tENS5_IJlSB_lEEESJ_SK_NS4_8TiledMMAINS4_8MMA_AtomIJNS4_4SM904GMMA31MMA_64x256x32_F32E5M2E5M2_SS_TNILNSO_7ScaleInE1ELSQ_1EEEEEENS4_6LayoutINS5_IJNSA_ILi2EEESB_SB_EEENS5_IJSB_NSA_ILi0EEESW_EEEEENS5_IJNS4_10UnderscoreESZ_SZ_EEEEENS4_13SM90_TMA_LOADENS4_14ComposedLayoutINS4_7SwizzleILi1ELi4ELi3EEENS4_18smem_ptr_flag_bitsILi8EEENST_INS5_IJNSA_ILi8EEESH_EEENS5_IJSH_SB_EEEEEEEvNS4_8identityES12_S1C_vS1D_EENS_8epilogue10collective6detail29Sm90TmaWarpSpecializedAdapterINS1G_15DefaultEpilogueISJ_SK_SK_NS1F_6thread17LinearCombinationISJ_Li1EffLNS1K_9ScaleType4KindE0ELNS_15FloatRoundStyleE2ESJ_EENS1_15EpilogueDefaultEEEEEvvEEEEvNT_6ParamsE --------------------------
	.section	.nv.info._ZN7cutlass13device_kernelINS_4gemm6kernel13GemmUniversalIN4cute5tupleIJiiiiEEENS1_10collective13CollectiveMmaINS1_37MainloopSm90TmaGmmaWarpSpecializedFP8ILi3ENS5_IJNS4_1CILi1EEESB_SB_EEENS1_35KernelTmaWarpSpecializedCooperativeEEENS5_IJNSA_ILi128EEENSA_ILi256EEENSA_ILi32EEEEEENS_12float_e5m2_tENS5_IJlSB_lEEESJ_SK_NS4_8TiledMMAINS4_8MMA_AtomIJNS4_4SM904GMMA31MMA_64x256x32_F32E5M2E5M2_SS_TNILNSO_7ScaleInE1ELSQ_1EEEEEENS4_6LayoutINS5_IJNSA_ILi2EEESB_SB_EEENS5_IJSB_NSA_ILi0EEESW_EEEEENS5_IJNS4_10UnderscoreESZ_SZ_EEEEENS4_13SM90_TMA_LOADENS4_14ComposedLayoutINS4_7SwizzleILi1ELi4ELi3EEENS4_18smem_ptr_flag_bitsILi8EEENST_INS5_IJNSA_ILi8EEESH_EEENS5_IJSH_SB_EEEEEEEvNS4_8identityES12_S1C_vS1D_EENS_8epilogue10collective6detail29Sm90TmaWarpSpecializedAdapterINS1G_15DefaultEpilogueISJ_SK_SK_NS1F_6thread17LinearCombinationISJ_Li1EffLNS1K_9ScaleType4KindE0ELNS_15FloatRoundStyleE2ESJ_EENS1_15EpilogueDefaultEEEEEvvEEEEvNT_6ParamsE,"",@"SHT_CUDA_INFO"
	.sectionflags	@""
	.align	4


	//----- nvinfo : EIATTR_CUDA_API_VERSION
	.align		4
        /*0000*/ 	.byte	0x04, 0x37
        /*0002*/ 	.short	(.L_18 - .L_17)
.L_17:
        /*0004*/ 	.word	0x00000082


	//----- nvinfo : EIATTR_KPARAM_INFO
	.align		4
.L_18:
        /*0008*/ 	.byte	0x04, 0x17
        /*000a*/ 	.short	(.L_20 - .L_19)
.L_19:
        /*000c*/ 	.word	0x00000000
        /*0010*/ 	.short	0x0000
        /*0012*/ 	.short	0x0070
        /*0014*/ 	.byte	0x00, 0xf0, 0x01, 0x10


	//----- nvinfo : EIATTR_SPARSE_MMA_MASK
	.align		4
.L_20:
        /*0018*/ 	.byte	0x03, 0x50
        /*001a*/ 	.short	0x0000


	//----- nvinfo : EIATTR_MAXREG_COUNT
	.align		4
        /*001c*/ 	.byte	0x03, 0x1b
        /*001e*/ 	.short	0x00a8


	//----- nvinfo : EIATTR_NUM_BARRIERS
	.align		4
        /*0020*/ 	.byte	0x02, 0x4c
        /*0022*/ 	.byte	0x01
	.zero		1


	//----- nvinfo : EIATTR_ANNOTATIONS
	.align		4
        /*0024*/ 	.byte	0x04, 0x55
        /*0026*/ 	.short	(.L_22 - .L_21)


	//   ....[0]....
.L_21:
        /*0028*/ 	.word	0x00000001
        /*002c*/ 	.byte	0x70, 0x05, 0x00, 0x00, 0x01, 0x00, 0x00, 0x00, 0x90, 0x05, 0x00, 0x00, 0x01, 0x00, 0x00, 0x00
        /* <DEDUP_REMOVED lines=193> */
        /*0c4c*/ 	.byte	0xc0, 0xfe, 0x00, 0x00


	//----- nvinfo : EIATTR_MERCURY_ISA_VERSION
	.align		4
.L_22:
        /*0c50*/ 	.byte	0x03, 0x5f
        /*0c52*/ 	.short	0x0101


	//----- nvinfo : EIATTR_INT_WARP_WIDE_INSTR_OFFSETS
	.align		4
        /*0c54*/ 	.byte	0x04, 0x31
        /*0c56*/ 	.short	(.L_24 - .L_23)


	//   ....[0]....
.L_23:
        /*0c58*/ 	.word	0x00000440


	//   ....[1]....
        /*0c5c*/ 	.word	0x00000450


	//   ....[2]....
        /*0c60*/ 	.word	0x00000580


	//----- nvinfo : EIATTR_COOP_GROUP_MASK_REGIDS
	.align		4
.L_24:
        /*0c64*/ 	.byte	0x04, 0x29
        /*0c66*/ 	.short	(.L_26 - .L_25)


	//   ....[0]....
.L_25:
        /*0c68*/ 	.word	0xffffffff


	//   ....[1]....
        /*0c6c*/ 	.word	0xffffffff


	//   ....[2]....
        /*0c70*/ 	.word	0xffffffff


	//   ....[3]....
        /*0c74*/ 	.word	0xffffffff


	//   ....[4]....
        /*0c78*/ 	.word	0xffffffff


	//----- nvinfo : EIATTR_COOP_GROUP_INSTR_OFFSETS
	.align		4
.L_26:
        /*0c7c*/ 	.byte	0x04, 0x28
        /*0c7e*/ 	.short	(.L_28 - .L_27)


	//   ....[0]....
.L_27:
        /*0c80*/ 	.word	0x00000070


	//   ....[1]....
        /*0c84*/ 	.word	0x00000080


	//   ....[2]....
        /*0c88*/ 	.word	0x000001a0


	//   ....[3]....
        /*0c8c*/ 	.word	0x00000390


	//   ....[4]....
        /*0c90*/ 	.word	0x000012d0


	//----- nvinfo : EIATTR_REG_RECONFIG
	.align		4
.L_28:
        /*0c94*/ 	.byte	0x01, 0x54
	.zero		2


	//----- nvinfo : EIATTR_MBARRIER_INSTR_OFFSETS
	.align		4
        /*0c98*/ 	.byte	0x04, 0x39
        /*0c9a*/ 	.short	(.L_30 - .L_29)


	//   ....[0]....
.L_29:
        /*0c9c*/ 	.word	0x00000320
        /*0ca0*/ 	.word	0x000000ff
        /*0ca4*/ 	.word	0x00000000
        /*0ca8*/ 	.short	0x0100
        /*0caa*/ 	.byte	0x09
	.zero		1


	//   ....[1]....
        /*0cac*/ 	.word	0x00000330
        /*0cb0*/ 	.word	0x000000ff
        /*0cb4*/ 	.word	0x00000018
        /*0cb8*/ 	.short	0x0100
        /*0cba*/ 	.byte	0x09
	.zero		1


	//   ....[2]....
        /*0cbc*/ 	.word	0x00000340
        /*0cc0*/ 	.word	0x000000ff
        /*0cc4*/ 	.word	0x00000008
        /*0cc8*/ 	.short	0x0100
        /*0cca*/ 	.byte	0x09
	.zero		1


	//   ....[3]....
        /*0ccc*/ 	.word	0x00000350
        /*0cd0*/ 	.word	0x000000ff
        /*0cd4*/ 	.word	0x00000020
        /*0cd8*/ 	.short	0x0100
        /*0cda*/ 	.byte	0x09
	.zero		1


	//   ....[4]....
        /*0cdc*/ 	.word	0x00000360
        /*0ce0*/ 	.word	0x000000ff
        /*0ce4*/ 	.word	0x00000010
        /*0ce8*/ 	.short	0x0100
        /*0cea*/ 	.byte	0x09
	.zero		1


	//   ....[5]....
        /*0cec*/ 	.word	0x00000370
        /*0cf0*/ 	.word	0x000000ff
        /*0cf4*/ 	.word	0x00000028
        /*0cf8*/ 	.short	0x0100
        /*0cfa*/ 	.byte	0x09
	.zero		1


	//   ....[6]....
        /*0cfc*/ 	.word	0x000005b0
        /*0d00*/ 	.word	0x000000ff
        /*0d04*/ 	.word	0x00000040
        /*0d08*/ 	.short	0x0100
        /*0d0a*/ 	.byte	0x06
	.zero		1


	//   ....[7]....
        /*0d0c*/ 	.word	0x000005c0
        /*0d10*/ 	.word	0x000000ff
        /*0d14*/ 	.word	0x00000048
        /*0d18*/ 	.short	0x0100
        /*0d1a*/ 	.byte	0x06
	.zero		1


	//   ....[8]....
        /*0d1c*/ 	.word	0x00001ae0
        /*0d20*/ 	.word	0x000000ff
        /*0d24*/ 	.word	0x00000000
        /*0d28*/ 	.short	0x010a
        /*0d2a*/ 	.byte	0x06
	.zero		1


	//   ....[9]....
        /*0d2c*/ 	.word	0x00001b20
        /*0d30*/ 	.word	0x000000ff
        /*0d34*/ 	.word	0x00000000
        /*0d38*/ 	.short	0x010a
        /*0d3a*/ 	.byte	0x06
	.zero		1


	//   ....[10]....
        /*0d3c*/ 	.word	0x00002ce0
        /*0d40*/ 	.word	0x000000ff
        /*0d44*/ 	.word	0x00000000
        /*0d48*/ 	.short	0x010a
        /*0d4a*/ 	.byte	0x09
	.zero		1


	//   ....[11]....
        /*0d4c*/ 	.word	0x00002d20
        /*0d50*/ 	.word	0x000000ff
        /*0d54*/ 	.word	0x00000000
        /*0d58*/ 	.short	0x010a
        /*0d5a*/ 	.byte	0x09
	.zero		1


	//   ....[12]....
        /*0d5c*/ 	.word	0x00003cf0
        /*0d60*/ 	.word	0x000000ff
        /*0d64*/ 	.word	0x00000000
        /*0d68*/ 	.short	0x0101
        /*0d6a*/ 	.byte	0x08
	.zero		1


	//   ....[13]....
        /*0d6c*/ 	.word	0x00004ec0
        /*0d70*/ 	.word	0x000000ff
        /*0d74*/ 	.word	0x00000000
        /*0d78*/ 	.short	0x0101
        /*0d7a*/ 	.byte	0x08
	.zero		1


	//   ....[14]....
        /*0d7c*/ 	.word	0x0000f170
        /*0d80*/ 	.word	0x0000000d
        /*0d84*/ 	.word	0x00000018
        /*0d88*/ 	.short	0x010a
        /*0d8a*/ 	.byte	0x3f
	.zero		1


	//   ....[15]....
        /*0d8c*/ 	.word	0x0000f530
        /*0d90*/ 	.word	0x00000004
        /*0d94*/ 	.word	0x00000048
        /*0d98*/ 	.short	0x0101
        /*0d9a*/ 	.byte	0x3f
	.zero		1


	//   ....[16]....
        /*0d9c*/ 	.word	0x0000fca0
        /*0da0*/ 	.word	0x00000007
        /*0da4*/ 	.word	0x00000000
        /*0da8*/ 	.short	0x010a
        /*0daa*/ 	.byte	0x3f
	.zero		1


	//   ....[17]....
        /*0dac*/ 	.word	0x0000fd20
        /*0db0*/ 	.word	0x00000009
        /*0db4*/ 	.word	0x00000000
        /*0db8*/ 	.short	0x010a
        /*0dba*/ 	.byte	0x3f
	.zero		1


	//   ....[18]....
        /*0dbc*/ 	.word	0x0000fdb0
        /*0dc0*/ 	.word	0x00000003
        /*0dc4*/ 	.word	0x00000000
        /*0dc8*/ 	.short	0x010a
        /*0dca*/ 	.byte	0x3f
	.zero		1


	//   ....[19]....
        /*0dcc*/ 	.word	0x0000fe20
        /*0dd0*/ 	.word	0x00000003
        /*0dd4*/ 	.word	0x00000000
        /*0dd8*/ 	.short	0x010a
        /*0dda*/ 	.byte	0x3f
	.zero		1


	//   ....[20]....
        /*0ddc*/ 	.word	0x0000fe90
        /*0de0*/ 	.word	0x00000000
        /*0de4*/ 	.word	0x00000000
        /*0de8*/ 	.short	0x010a
        /*0dea*/ 	.byte	0x3f
	.zero		1


	//   ....[21]....
        /*0dec*/ 	.word	0x0000ff70
        /*0df0*/ 	.word	0x0000000d
        /*0df4*/ 	.word	0x00000018
        /*0df8*/ 	.short	0x010a
        /*0dfa*/ 	.byte	0x3f
	.zero		1


	//   ....[22]....
        /*0dfc*/ 	.word	0x00010050
        /*0e00*/ 	.word	0x00000007
        /*0e04*/ 	.word	0x00000000
        /*0e08*/ 	.short	0x010a
        /*0e0a*/ 	.byte	0x3f
	.zero		1


	//   ....[23]....
        /*0e0c*/ 	.word	0x000100a0
        /*0e10*/ 	.word	0x00000009
        /*0e14*/ 	.word	0x00000000
        /*0e18*/ 	.short	0x010a
        /*0e1a*/ 	.byte	0x3f
	.zero		1


	//----- nvinfo : EIATTR_NUM_MBARRIERS
	.align		4
.L_30:
        /*0e1c*/ 	.byte	0x03, 0x38
        /*0e1e*/ 	.short	0x0008


	//----- nvinfo : EIATTR_EXIT_INSTR_OFFSETS
	.align		4
        /*0e20*/ 	.byte	0x04, 0x1c
        /*0e22*/ 	.short	(.L_32 - .L_31)


	//   ....[0]....
.L_31:
        /*0e24*/ 	.word	0x00000620


	//   ....[1]....
        /*0e28*/ 	.word	0x00000f70


	//   ....[2]....
        /*0e2c*/ 	.word	0x0000e7b0


	//   ....[3]....
        /*0e30*/ 	.word	0x0000ee00


	//   ....[4]....
        /*0e34*/ 	.word	0x0000fe00


	//----- nvinfo : EIATTR_MAX_THREADS
	.align		4
.L_32:
        /*0e38*/ 	.byte	0x04, 0x05
        /*0e3a*/ 	.short	(.L_34 - .L_33)
.L_33:
        /*0e3c*/ 	.word	0x00000180
        /*0e40*/ 	.word	0x00000001
        /*0e44*/ 	.word	0x00000001


	//----- nvinfo : EIATTR_CRS_STACK_SIZE
	.align		4
.L_34:
        /*0e48*/ 	.byte	0x04, 0x1e
        /*0e4a*/ 	.short	(.L_36 - .L_35)
.L_35:
        /*0e4c*/ 	.word	0x00000000


	//----- nvinfo : EIATTR_CBANK_PARAM_SIZE
	.align		4
.L_36:
        /*0e50*/ 	.byte	0x03, 0x19
        /*0e52*/ 	.short	0x0470


	//----- nvinfo : EIATTR_PARAM_CBANK
	.align		4
        /*0e54*/ 	.byte	0x04, 0x0a
        /*0e56*/ 	.short	(.L_38 - .L_37)
	.align		4
.L_37:
        /*0e58*/ 	.word	index@(.nv.constant0._ZN7cutlass13device_kernelINS_4gemm6kernel13GemmUniversalIN4cute5tupleIJiiiiEEENS1_10collective13CollectiveMmaINS1_37MainloopSm90TmaGmmaWarpSpecializedFP8ILi3ENS5_IJNS4_1CILi1EEESB_SB_EEENS1_35KernelTmaWarpSpecializedCooperativeEEENS5_IJNSA_ILi128EEENSA_ILi256EEENSA_ILi32EEEEEENS_12float_e5m2_tENS5_IJlSB_lEEESJ_SK_NS4_8TiledMMAINS4_8MMA_AtomIJNS4_4SM904GMMA31MMA_64x256x32_F32E5M2E5M2_SS_TNILNSO_7ScaleInE1ELSQ_1EEEEEENS4_6LayoutINS5_IJNSA_ILi2EEESB_SB_EEENS5_IJSB_NSA_ILi0EEESW_EEEEENS5_IJNS4_10UnderscoreESZ_SZ_EEEEENS4_13SM90_TMA_LOADENS4_14ComposedLayoutINS4_7SwizzleILi1ELi4ELi3EEENS4_18smem_ptr_flag_bitsILi8EEENST_INS5_IJNSA_ILi8EEESH_EEENS5_IJSH_SB_EEEEEEEvNS4_8identityES12_S1C_vS1D_EENS_8epilogue10collective6detail29Sm90TmaWarpSpecializedAdapterINS1G_15DefaultEpilogueISJ_SK_SK_NS1F_6thread17LinearCombinationISJ_Li1EffLNS1K_9ScaleType4KindE0ELNS_15FloatRoundStyleE2ESJ_EENS1_15EpilogueDefaultEEEEEvvEEEEvNT_6ParamsE)
        /*0e5c*/ 	.short	0x0210
        /*0e5e*/ 	.short	0x0470


	//----- nvinfo : EIATTR_SW_WAR
	.align		4
.L_38:
        /*0e60*/ 	.byte	0x04, 0x36
        /*0e62*/ 	.short	(.L_40 - .L_39)
.L_39:
        /*0e64*/ 	.word	0x00000008
.L_40:


//--------------------- .nv.callgraph             --------------------------
	.section	.nv.callgraph,"",@"SHT_CUDA_CALLGRAPH"
	.align	4
	.sectionentsize	8
	.align		4
        /*0000*/ 	.word	0x00000000
	.align		4
        /*0004*/ 	.word	0xffffffff
	.align		4
        /*0008*/ 	.word	0x00000000
	.align		4
        /*000c*/ 	.word	0xfffffffe
	.align		4
        /*0010*/ 	.word	0x00000000
	.align		4
        /*0014*/ 	.word	0xfffffffd
	.align		4
        /*0018*/ 	.word	0x00000000
	.align		4
        /*001c*/ 	.word	0xfffffffc


//--------------------- .nv.constant4             --------------------------
	.section	.nv.constant4,"a",@progbits
	.align	8
	.align		8
.nv.constant4:
        /*0000*/ 	.dword	_ZN40_INTERNAL_e250b426_4_k_cu_d5f41ba4_302244cuda3std3__45__cpo5beginE
	.align		8
        /*0008*/ 	.dword	_ZN40_INTERNAL_e250b426_4_k_cu_d5f41ba4_302244cuda3std3__45__cpo3endE
	.align		8
        /*0010*/ 	.dword	_ZN40_INTERNAL_e250b426_4_k_cu_d5f41ba4_302244cuda3std3__45__cpo6cbeginE
	.align		8
        /*0018*/ 	.dword	_ZN40_INTERNAL_e250b426_4_k_cu_d5f41ba4_302244cuda3std3__45__cpo4cendE
	.align		8
        /*0020*/ 	.dword	_ZN40_INTERNAL_e250b426_4_k_cu_d5f41ba4_302244cuda3std3__442_GLOBAL__N__e250b426_4_k_cu_d5f41ba4_302246ignoreE
	.align		8
        /*0028*/ 	.dword	_ZN40_INTERNAL_e250b426_4_k_cu_d5f41ba4_302244cuda3std3__419piecewise_constructE
	.align		8
        /*0030*/ 	.dword	_ZN40_INTERNAL_e250b426_4_k_cu_d5f41ba4_302244cuda3std3__48in_placeE
	.align		8
        /*0038*/ 	.dword	_ZN40_INTERNAL_e250b426_4_k_cu_d5f41ba4_302244cuda3std6ranges3__45__cpo4swapE
	.align		8
        /*0040*/ 	.dword	_ZN40_INTERNAL_e250b426_4_k_cu_d5f41ba4_302244cuda3std6ranges3__45__cpo9iter_moveE
	.align		8
        /*0048*/ 	.dword	_ZN40_INTERNAL_e250b426_4_k_cu_d5f41ba4_302244cute7productE
	.align		8
        /*0050*/ 	.dword	_ZN40_INTERNAL_e250b426_4_k_cu_d5f41ba4_302244cute1_E


//--------------------- .text._ZN7cutlass13device_kernelINS_4gemm6kernel13GemmUniversalIN4cute5tupleIJiiiiEEENS1_10collective13CollectiveMmaINS1_37MainloopSm90TmaGmmaWarpSpecializedFP8ILi3ENS5_IJNS4_1CILi1EEESB_SB_EEENS1_35KernelTmaWarpSpecializedCooperativeEEENS5_IJNSA_ILi128EEENSA_ILi256EEENSA_ILi32EEEEEENS_12float_e5m2_tENS5_IJlSB_lEEESJ_SK_NS4_8TiledMMAINS4_8MMA_AtomIJNS4_4SM904GMMA31MMA_64x256x32_F32E5M2E5M2_SS_TNILNSO_7ScaleInE1ELSQ_1EEEEEENS4_6LayoutINS5_IJNSA_ILi2EEESB_SB_EEENS5_IJSB_NSA_ILi0EEESW_EEEEENS5_IJNS4_10UnderscoreESZ_SZ_EEEEENS4_13SM90_TMA_LOADENS4_14ComposedLayoutINS4_7SwizzleILi1ELi4ELi3EEENS4_18smem_ptr_flag_bitsILi8EEENST_INS5_IJNSA_ILi8EEESH_EEENS5_IJSH_SB_EEEEEEEvNS4_8identityES12_S1C_vS1D_EENS_8epilogue10collective6detail29Sm90TmaWarpSpecializedAdapterINS1G_15DefaultEpilogueISJ_SK_SK_NS1F_6thread17LinearCombinationISJ_Li1EffLNS1K_9ScaleType4KindE0ELNS_15FloatRoundStyleE2ESJ_EENS1_15EpilogueDefaultEEEEEvvEEEEvNT_6ParamsE --------------------------
	.section	.text._ZN7cutlass13device_kernelINS_4gemm6kernel13GemmUniversalIN4cute5tupleIJiiiiEEENS1_10collective13CollectiveMmaINS1_37MainloopSm90TmaGmmaWarpSpecializedFP8ILi3ENS5_IJNS4_1CILi1EEESB_SB_EEENS1_35KernelTmaWarpSpecializedCooperativeEEENS5_IJNSA_ILi128EEENSA_ILi256EEENSA_ILi32EEEEEENS_12float_e5m2_tENS5_IJlSB_lEEESJ_SK_NS4_8TiledMMAINS4_8MMA_AtomIJNS4_4SM904GMMA31MMA_64x256x32_F32E5M2E5M2_SS_TNILNSO_7ScaleInE1ELSQ_1EEEEEENS4_6LayoutINS5_IJNSA_ILi2EEESB_SB_EEENS5_IJSB_NSA_ILi0EEESW_EEEEENS5_IJNS4_10UnderscoreESZ_SZ_EEEEENS4_13SM90_TMA_LOADENS4_14ComposedLayoutINS4_7SwizzleILi1ELi4ELi3EEENS4_18smem_ptr_flag_bitsILi8EEENST_INS5_IJNSA_ILi8EEESH_EEENS5_IJSH_SB_EEEEEEEvNS4_8identityES12_S1C_vS1D_EENS_8epilogue10collective6detail29Sm90TmaWarpSpecializedAdapterINS1G_15DefaultEpilogueISJ_SK_SK_NS1F_6thread17LinearCombinationISJ_Li1EffLNS1K_9ScaleType4KindE0ELNS_15FloatRoundStyleE2ESJ_EENS1_15EpilogueDefaultEEEEEvvEEEEvNT_6ParamsE,"ax",@progbits
	.align	128
.text._ZN7cutlass13device_kernelINS_4gemm6kernel13GemmUniversalIN4cute5tupleIJiiiiEEENS1_10collective13CollectiveMmaINS1_37MainloopSm90TmaGmmaWarpSpecializedFP8ILi3ENS5_IJNS4_1CILi1EEESB_SB_EEENS1_35KernelTmaWarpSpecializedCooperativeEEENS5_IJNSA_ILi128EEENSA_ILi256EEENSA_ILi32EEEEEENS_12float_e5m2_tENS5_IJlSB_lEEESJ_SK_NS4_8TiledMMAINS4_8MMA_AtomIJNS4_4SM904GMMA31MMA_64x256x32_F32E5M2E5M2_SS_TNILNSO_7ScaleInE1ELSQ_1EEEEEENS4_6LayoutINS5_IJNSA_ILi2EEESB_SB_EEENS5_IJSB_NSA_ILi0EEESW_EEEEENS5_IJNS4_10UnderscoreESZ_SZ_EEEEENS4_13SM90_TMA_LOADENS4_14ComposedLayoutINS4_7SwizzleILi1ELi4ELi3EEENS4_18smem_ptr_flag_bitsILi8EEENST_INS5_IJNSA_ILi8EEESH_EEENS5_IJSH_SB_EEEEEEEvNS4_8identityES12_S1C_vS1D_EENS_8epilogue10collective6detail29Sm90TmaWarpSpecializedAdapterINS1G_15DefaultEpilogueISJ_SK_SK_NS1F_6thread17LinearCombinationISJ_Li1EffLNS1K_9ScaleType4KindE0ELNS_15FloatRoundStyleE2ESJ_EENS1_15EpilogueDefaultEEEEEvvEEEEvNT_6ParamsE:
        .type           _ZN7cutlass13device_kernelINS_4gemm6kernel13GemmUniversalIN4cute5tupleIJiiiiEEENS1_10collective13CollectiveMmaINS1_37MainloopSm90TmaGmmaWarpSpecializedFP8ILi3ENS5_IJNS4_1CILi1EEESB_SB_EEENS1_35KernelTmaWarpSpecializedCooperativeEEENS5_IJNSA_ILi128EEENSA_ILi256EEENSA_ILi32EEEEEENS_12float_e5m2_tENS5_IJlSB_lEEESJ_SK_NS4_8TiledMMAINS4_8MMA_AtomIJNS4_4SM904GMMA31MMA_64x256x32_F32E5M2E5M2_SS_TNILNSO_7ScaleInE1ELSQ_1EEEEEENS4_6LayoutINS5_IJNSA_ILi2EEESB_SB_EEENS5_IJSB_NSA_ILi0EEESW_EEEEENS5_IJNS4_10UnderscoreESZ_SZ_EEEEENS4_13SM90_TMA_LOADENS4_14ComposedLayoutINS4_7SwizzleILi1ELi4ELi3EEENS4_18smem_ptr_flag_bitsILi8EEENST_INS5_IJNSA_ILi8EEESH_EEENS5_IJSH_SB_EEEEEEEvNS4_8identityES12_S1C_vS1D_EENS_8epilogue10collective6detail29Sm90TmaWarpSpecializedAdapterINS1G_15DefaultEpilogueISJ_SK_SK_NS1F_6thread17LinearCombinationISJ_Li1EffLNS1K_9ScaleType4KindE0ELNS_15FloatRoundStyleE2ESJ_EENS1_15EpilogueDefaultEEEEEvvEEEEvNT_6ParamsE,@function
        .size           _ZN7cutlass13device_kernelINS_4gemm6kernel13GemmUniversalIN4cute5tupleIJiiiiEEENS1_10collective13CollectiveMmaINS1_37MainloopSm90TmaGmmaWarpSpecializedFP8ILi3ENS5_IJNS4_1CILi1EEESB_SB_EEENS1_35KernelTmaWarpSpecializedCooperativeEEENS5_IJNSA_ILi128EEENSA_ILi256EEENSA_ILi32EEEEEENS_12float_e5m2_tENS5_IJlSB_lEEESJ_SK_NS4_8TiledMMAINS4_8MMA_AtomIJNS4_4SM904GMMA31MMA_64x256x32_F32E5M2E5M2_SS_TNILNSO_7ScaleInE1ELSQ_1EEEEEENS4_6LayoutINS5_IJNSA_ILi2EEESB_SB_EEENS5_IJSB_NSA_ILi0EEESW_EEEEENS5_IJNS4_10UnderscoreESZ_SZ_EEEEENS4_13SM90_TMA_LOADENS4_14ComposedLayoutINS4_7SwizzleILi1ELi4ELi3EEENS4_18smem_ptr_flag_bitsILi8EEENST_INS5_IJNSA_ILi8EEESH_EEENS5_IJSH_SB_EEEEEEEvNS4_8identityES12_S1C_vS1D_EENS_8epilogue10collective6detail29Sm90TmaWarpSpecializedAdapterINS1G_15DefaultEpilogueISJ_SK_SK_NS1F_6thread17LinearCombinationISJ_Li1EffLNS1K_9ScaleType4KindE0ELNS_15FloatRoundStyleE2ESJ_EENS1_15EpilogueDefaultEEEEEvvEEEEvNT_6ParamsE,(.L_x_327 - _ZN7cutlass13device_kernelINS_4gemm6kernel13GemmUniversalIN4cute5tupleIJiiiiEEENS1_10collective13CollectiveMmaINS1_37MainloopSm90TmaGmmaWarpSpecializedFP8ILi3ENS5_IJNS4_1CILi1EEESB_SB_EEENS1_35KernelTmaWarpSpecializedCooperativeEEENS5_IJNSA_ILi128EEENSA_ILi256EEENSA_ILi32EEEEEENS_12float_e5m2_tENS5_IJlSB_lEEESJ_SK_NS4_8TiledMMAINS4_8MMA_AtomIJNS4_4SM904GMMA31MMA_64x256x32_F32E5M2E5M2_SS_TNILNSO_7ScaleInE1ELSQ_1EEEEEENS4_6LayoutINS5_IJNSA_ILi2EEESB_SB_EEENS5_IJSB_NSA_ILi0EEESW_EEEEENS5_IJNS4_10UnderscoreESZ_SZ_EEEEENS4_13SM90_TMA_LOADENS4_14ComposedLayoutINS4_7SwizzleILi1ELi4ELi3EEENS4_18smem_ptr_flag_bitsILi8EEENST_INS5_IJNSA_ILi8EEESH_EEENS5_IJSH_SB_EEEEEEEvNS4_8identityES12_S1C_vS1D_EENS_8epilogue10collective6detail29Sm90TmaWarpSpecializedAdapterINS1G_15DefaultEpilogueISJ_SK_SK_NS1F_6thread17LinearCombinationISJ_Li1EffLNS1K_9ScaleType4KindE0ELNS_15FloatRoundStyleE2ESJ_EENS1_15EpilogueDefaultEEEEEvvEEEEvNT_6ParamsE)
        .other          _ZN7cutlass13device_kernelINS_4gemm6kernel13GemmUniversalIN4cute5tupleIJiiiiEEENS1_10collective13CollectiveMmaINS1_37MainloopSm90TmaGmmaWarpSpecializedFP8ILi3ENS5_IJNS4_1CILi1EEESB_SB_EEENS1_35KernelTmaWarpSpecializedCooperativeEEENS5_IJNSA_ILi128EEENSA_ILi256EEENSA_ILi32EEEEEENS_12float_e5m2_tENS5_IJlSB_lEEESJ_SK_NS4_8TiledMMAINS4_8MMA_AtomIJNS4_4SM904GMMA31MMA_64x256x32_F32E5M2E5M2_SS_TNILNSO_7ScaleInE1ELSQ_1EEEEEENS4_6LayoutINS5_IJNSA_ILi2EEESB_SB_EEENS5_IJSB_NSA_ILi0EEESW_EEEEENS5_IJNS4_10UnderscoreESZ_SZ_EEEEENS4_13SM90_TMA_LOADENS4_14ComposedLayoutINS4_7SwizzleILi1ELi4ELi3EEENS4_18smem_ptr_flag_bitsILi8EEENST_INS5_IJNSA_ILi8EEESH_EEENS5_IJSH_SB_EEEEEEEvNS4_8identityES12_S1C_vS1D_EENS_8epilogue10collective6detail29Sm90TmaWarpSpecializedAdapterINS1G_15DefaultEpilogueISJ_SK_SK_NS1F_6thread17LinearCombinationISJ_Li1EffLNS1K_9ScaleType4KindE0ELNS_15FloatRoundStyleE2ESJ_EENS1_15EpilogueDefaultEEEEEvvEEEEvNT_6ParamsE,@"STO_CUDA_ENTRY STV_DEFAULT"
_ZN7cutlass13device_kernelINS_4gemm6kernel13GemmUniversalIN4cute5tupleIJiiiiEEENS1_10collective13CollectiveMmaINS1_37MainloopSm90TmaGmmaWarpSpecializedFP8ILi3ENS5_IJNS4_1CILi1EEESB_SB_EEENS1_35KernelTmaWarpSpecializedCooperativeEEENS5_IJNSA_ILi128EEENSA_ILi256EEENSA_ILi32EEEEEENS_12float_e5m2_tENS5_IJlSB_lEEESJ_SK_NS4_8TiledMMAINS4_8MMA_AtomIJNS4_4SM904GMMA31MMA_64x256x32_F32E5M2E5M2_SS_TNILNSO_7ScaleInE1ELSQ_1EEEEEENS4_6LayoutINS5_IJNSA_ILi2EEESB_SB_EEENS5_IJSB_NSA_ILi0EEESW_EEEEENS5_IJNS4_10UnderscoreESZ_SZ_EEEEENS4_13SM90_TMA_LOADENS4_14ComposedLayoutINS4_7SwizzleILi1ELi4ELi3EEENS4_18smem_ptr_flag_bitsILi8EEENST_INS5_IJNSA_ILi8EEESH_EEENS5_IJSH_SB_EEEEEEEvNS4_8identityES12_S1C_vS1D_EENS_8epilogue10collective6detail29Sm90TmaWarpSpecializedAdapterINS1G_15DefaultEpilogueISJ_SK_SK_NS1F_6thread17LinearCombinationISJ_Li1EffLNS1K_9ScaleType4KindE0ELNS_15FloatRoundStyleE2ESJ_EENS1_15EpilogueDefaultEEEEEvvEEEEvNT_6ParamsE:
[----:B------:R-:W0:Y:S02]  /*0000*/  LDC R1, c[0x0][0x28] ;  /* 0x00000a00ff017b82 */ /* 0x000e240000000800 */
[----:B0-----:R-:W-:Y:S01]  /*0010*/  VIADD R1, R1, 0xffffff00 ;  /* 0xffffff0001017836 */ /* 0x001fe20000000000 */
[----:B------:R-:W0:Y:S01]  /*0020*/  S2R R2, SR_TID.X ;  /* 0x0000000000027919 */ /* 0x000e220000002100 */
[----:B------:R-:W-:Y:S01]  /*0030*/  ELECT P0, URZ, PT ;  /* 0x00000000003f782f */ /* 0x000fe20003800000 */
[----:B------:R-:W-:Y:S01]  /*0040*/  BSSY B0, `(.L_x_0) ;  /* 0x0000015000007945 */ /* 0x000fe20003800000 */
[--C-:B0-----:R-:W-:Y:S02]  /*0050*/  SHF.R.U32.HI R0, RZ, 0x5, R2.reuse ;  /* 0x00000005ff007819 */ /* 0x101fe40000011602 */
[----:B------:R-:W-:-:S03]  /*0060*/  SHF.R.U32.HI R2, RZ, 0x7, R2 ;  /* 0x00000007ff027819 */ /* 0x000fc60000011602 */
[----:B------:R-:W0:Y:S04]  /*0070*/  SHFL.IDX PT, R3, R0, RZ, 0x1f ;  /* 0x00001fff00037589 */ /* 0x000e2800000e0000 */
[----:B------:R-:W1:Y:S01]  /*0080*/  SHFL.IDX PT, R2, R2, RZ, 0x1f ;  /* 0x00001fff02027589 */ /* 0x000e6200000e0000 */
[----:B0-----:R-:W-:Y:S02]  /*0090*/  R2UR UR4, R3 ;  /* 0x00000000030472ca */ /* 0x001fe400000e0000 */
[----:B-1----:R-:W-:-:S11]  /*00a0*/  R2UR UR6, R2 ;  /* 0x00000000020672ca */ /* 0x002fd600000e0000 */
[----:B------:R-:W-:Y:S02]  /*00b0*/  USHF.R.S32.HI UR5, URZ, 0x1f, UR4 ;  /* 0x0000001f3f057899 */ /* 0x000fe40008011404 */
[----:B------:R-:W-:Y:S02]  /*00c0*/  ISETP.NE.OR P0, PT, RZ, UR4, !P0 ;  /* 0x00000004ff007c0c */ /* 0x000fe4000c705670 */
[----:B------:R-:W-:-:S04]  /*00d0*/  ULEA.HI UR5, UR5, UR4, URZ, 0x2 ;  /* 0x0000000405057291 */ /* 0x000fc8000f8f103f */
[----:B------:R-:W-:-:S04]  /*00e0*/  ULOP3.LUT UR5, UR5, 0xfffffffc, URZ, 0xc0, !UPT ;  /* 0xfffffffc05057892 */ /* 0x000fc8000f8ec03f */
[----:B------:R-:W-:-:S03]  /*00f0*/  UIADD3 UR8, UR4, -UR5, URZ ;  /* 0x8000000504087290 */ /* 0x000fc6000fffe03f */
[----:B------:R-:W-:Y:S09]  /*0100*/  @P0 BRA `(.L_x_1) ;  /* 0x0000000000200947 */ /* 0x000ff20003800000 */
[----:B------:R-:W-:Y:S02]  /*0110*/  ULDC.64 UR4, c[0x0][0x198] ;  /* 0x0000660000047ab9 */ /* 0x000fe40000000a00 */
[----:B------:R-:W-:Y:S02]  /*0120*/  UIADD3 UR10, UP0, UR4, 0xf0, URZ ;  /* 0x000000f0040a7890 */ /* 0x000fe4000ff1e03f */
[----:B------:R-:W-:Y:S02]  /*0130*/  UIADD3 UR4, UP1, UR4, 0x1f0, URZ ;  /* 0x000001f004047890 */ /* 0x000fe4000ff3e03f */
[----:B------:R-:W-:Y:S02]  /*0140*/  UIADD3.X UR11, URZ, UR5, URZ, UP0, !UPT ;  /* 0x000000053f0b7290 */ /* 0x000fe400087fe43f */
[----:B------:R-:W-:-:S07]  /*0150*/  UIADD3.X UR5, URZ, UR5, URZ, UP1, !UPT ;  /* 0x000000053f057290 */ /* 0x000fce0008ffe43f */
[----:B------:R0:W-:Y:S02]  /*0160*/  UTMACCTL.PF [UR10] ;  /* 0x000000000a0079b9 */ /* 0x0001e40008040000 */
[----:B------:R0:W-:Y:S02]  /*0170*/  UTMACCTL.PF [UR4] ;  /* 0x00000000040079b9 */ /* 0x0001e40008040000 */
[----:B0-----:R-:W-:Y:S01]  /*0180*/  NOP ;  /* 0x0000000000007918 */ /* 0x001fe20000000000 */
.L_x_1:
[----:B------:R-:W-:Y:S05]  /*0190*/  BSYNC B0 ;  /* 0x0000000000007941 */ /* 0x000fea0003800000 */
.L_x_0:
[----:B------:R-:W0:Y:S01]  /*01a0*/  SHFL.IDX PT, R2, R0, RZ, 0x1f ;  /* 0x00001fff00027589 */ /* 0x000e2200000e0000 */
[----:B------:R-:W-:Y:S01]  /*01b0*/  UISETP.NE.AND UP0, UPT, UR8, 0x3, UPT ;  /* 0x000000030800788c */ /* 0x000fe2000bf05270 */
[----:B------:R-:W-:Y:S01]  /*01c0*/  ISETP.NE.AND P1, PT, RZ, UR6, PT ;  /* 0x00000006ff007c0c */ /* 0x000fe2000bf25270 */
[----:B------:R-:W-:Y:S02]  /*01d0*/  UIADD3 UR10, UR6, -0x1, URZ ;  /* 0xffffffff060a7890 */ /* 0x000fe4000fffe03f */
[----:B------:R-:W-:Y:S02]  /*01e0*/  UISETP.EQ.OR UP0, UPT, UR8, URZ, !UP0 ;  /* 0x0000003f0800728c */ /* 0x000fe4000c702670 */
[----:B------:R-:W-:Y:S02]  /*01f0*/  UISETP.GE.U32.AND UP1, UPT, UR10, 0x2, UPT ;  /* 0x000000020a00788c */ /* 0x000fe4000bf26070 */
[----:B------:R-:W-:-:S04]  /*0200*/  UISETP.EQ.AND UP0, UPT, UR6, URZ, UP0 ;  /* 0x0000003f0600728c */ /* 0x000fc80008702270 */
[----:B------:R-:W-:-:S04]  /*0210*/  USEL UR13, URZ, 0x1, !UP0 ;  /* 0x000000013f0d7887 */ /* 0x000fc8000c000000 */
[----:B------:R-:W-:Y:S01]  /*0220*/  USEL UR13, UR13, 0x2, UP1 ;  /* 0x000000020d0d7887 */ /* 0x000fe20008800000 */
[----:B0-----:R-:W-:-:S13]  /*0230*/  ISETP.NE.AND P0, PT, R2, RZ, PT ;  /* 0x000000ff0200720c */ /* 0x001fda0003f05270 */
[----:B------:R-:W-:Y:S05]  /*0240*/  @P0 BRA `(.L_x_2) ;  /* 0x0000000000500947 */ /* 0x000fea0003800000 */
[----:B------:R-:W0:Y:S01]  /*0250*/  S2UR UR9, SR_CgaCtaId ;  /* 0x00000000000979c3 */ /* 0x000e220000008800 */
[----:B------:R-:W-:Y:S01]  /*0260*/  UMOV UR4, 0x400 ;  /* 0x0000040000047882 */ /* 0x000fe20000000000 */
[----:B------:R-:W-:Y:S01]  /*0270*/  UMOV UR5, 0x1 ;  /* 0x0000000100057882 */ /* 0x000fe20000000000 */
[----:B------:R-:W-:Y:S01]  /*0280*/  UMOV UR6, 0x100 ;  /* 0x0000010000067882 */ /* 0x000fe20000000000 */
[----:B------:R-:W-:Y:S01]  /*0290*/  ELECT P0, URZ, PT ;  /* 0x00000000003f782f */ /* 0x000fe20003800000 */
[----:B------:R-:W-:-:S04]  /*02a0*/  UIADD3 UR6, -UR6, 0x100000, URZ ;  /* 0x0010000006067890 */ /* 0x000fc8000fffe13f */
[----:B------:R-:W-:Y:S02]  /*02b0*/  USHF.L.U32 UR7, UR6, 0xb, URZ ;  /* 0x0000000b06077899 */ /* 0x000fe4000800063f */
[----:B------:R-:W-:Y:S02]  /*02c0*/  USHF.L.U32 UR6, UR6, 0x1, URZ ;  /* 0x0000000106067899 */ /* 0x000fe4000800063f */
[----:B0-----:R-:W-:Y:S02]  /*02d0*/  ULEA UR9, UR9, UR4, 0x18 ;  /* 0x0000000409097291 */ /* 0x001fe4000f8ec03f */
[----:B------:R-:W-:-:S04]  /*02e0*/  UIADD3 UR4, -UR5, 0x100000, URZ ;  /* 0x0010000005047890 */ /* 0x000fc8000fffe13f */
[----:B------:R-:W-:Y:S02]  /*02f0*/  USHF.L.U32 UR5, UR4, 0xb, URZ ;  /* 0x0000000b04057899 */ /* 0x000fe4000800063f */
[----:B------:R-:W-:Y:S01]  /*0300*/  USHF.L.U32 UR4, UR4, 0x1, URZ ;  /* 0x0000000104047899 */ /* 0x000fe2000800063f */
[----:B------:R-:W0:Y:S11]  /*0310*/  FENCE.VIEW.ASYNC.S ;  /* 0x00000000000073c6 */ /* 0x000e360000000000 */
[----:B0-----:R0:W1:Y:S01]  /*0320*/  SYNCS.EXCH.64 URZ, [UR9], UR4 ;  /* 0x00000004093f75b2 */ /* 0x0010620008000100 */
[----:B------:R0:W2:Y:S01]  /*0330*/  SYNCS.EXCH.64 URZ, [UR9+0x18], UR6 ;  /* 0x00001806093f75b2 */ /* 0x0000a20008000100 */
[----:B------:R0:W3:Y:S01]  /*0340*/  SYNCS.EXCH.64 URZ, [UR9+0x8], UR4 ;  /* 0x00000804093f75b2 */ /* 0x0000e20008000100 */
[----:B------:R0:W4:Y:S01]  /*0350*/  SYNCS.EXCH.64 URZ, [UR9+0x20], UR6 ;  /* 0x00002006093f75b2 */ /* 0x0001220008000100 */
[----:B------:R0:W0:Y:S01]  /*0360*/  SYNCS.EXCH.64 URZ, [UR9+0x10], UR4 ;  /* 0x00001004093f75b2 */ /* 0x0000220008000100 */
[----:B------:R0:W0:Y:S01]  /*0370*/  SYNCS.EXCH.64 URZ, [UR9+0x28], UR6 ;  /* 0x00002806093f75b2 */ /* 0x0000220008000100 */
[----:B------:R-:W-:Y:S01]  /*0380*/  NOP ;  /* 0x0000000000007918 */ /* 0x000fe20000000000 */
.L_x_2:
[----:B------:R-:W5:Y:S01]  /*0390*/  SHFL.IDX PT, R0, R0, RZ, 0x1f ;  /* 0x00001fff00007589 */ /* 0x000f6200000e0000 */
[----:B------:R-:W1:Y:S01]  /*03a0*/  LDC R2, c[0x0][0x65c] ;  /* 0x00019700ff027b82 */ /* 0x000e620000000800 */
[----:B------:R-:W-:Y:S01]  /*03b0*/  ELECT P0, URZ, PT ;  /* 0x00000000003f782f */ /* 0x000fe20003800000 */
[----:B------:R-:W-:Y:S01]  /*03c0*/  IMAD.MOV.U32 R3, RZ, RZ, RZ ;  /* 0x000000ffff037224 */ /* 0x000fe200078e00ff */
[----:B0-----:R-:W-:Y:S01]  /*03d0*/  UMOV UR4, 0x20 ;  /* 0x0000002000047882 */ /* 0x001fe20000000000 */
[----:B------:R-:W-:Y:S01]  /*03e0*/  NOP ;  /* 0x0000000000007918 */ /* 0x000fe20000000000 */
[----:B------:R-:W-:Y:S01]  /*03f0*/  NOP ;  /* 0x0000000000007918 */ /* 0x000fe20000000000 */
[----:B-----5:R-:W-:Y:S02]  /*0400*/  ISETP.NE.OR P0, PT, R0, RZ, !P0 ;  /* 0x000000ff0000720c */ /* 0x020fe40004705670 */
[----:B-1----:R-:W-:Y:S01]  /*0410*/  ISETP.NE.AND P2, PT, R2, 0x1, PT ;  /* 0x000000010200780c */ /* 0x002fe20003f45270 */
[----:B------:R-:W0:Y:S01]  /*0420*/  S2R R0, SR_CTAID.Y ;  /* 0x0000000000007919 */ /* 0x000e220000002600 */
[----:B------:R-:W1:Y:S09]  /*0430*/  S2R R2, SR_CTAID.X ;  /* 0x0000000000027919 */ /* 0x000e720000002500 */
[----:B------:R-:W-:Y:S01]  /*0440*/  VOTEU.ALL UP0, P0 ;  /* 0x00000000003f7886 */ /* 0x000fe20000000000 */
[----:B------:R-:W-:Y:S01]  /*0450*/  VOTEU.ALL UP1, P0 ;  /* 0x00000000003f7886 */ /* 0x000fe20000020000 */
[----:B------:R-:W1:Y:S01]  /*0460*/  @P2 LDC R7, c[0x0][0x10] ;  /* 0x00000400ff072b82 */ /* 0x000e620000000800 */
[----:B------:R-:W-:-:S02]  /*0470*/  @P2 IMAD.MOV.U32 R5, RZ, RZ, RZ ;  /* 0x000000ffff052224 */ /* 0x000fc400078e00ff */
[----:B------:R-:W-:Y:S01]  /*0480*/  @P2 IMAD.MOV.U32 R11, RZ, RZ, RZ ;  /* 0x000000ffff0b2224 */ /* 0x000fe200078e00ff */
[----:B------:R-:W-:Y:S01]  /*0490*/  @!UP0 UMOV UR6, 0x400 ;  /* 0x0000040000068882 */ /* 0x000fe20000000000 */
[----:B------:R-:W-:-:S04]  /*04a0*/  @!UP0 UIADD3 UR4, -UR4, 0x100000, URZ ;  /* 0x0010000004048890 */ /* 0x000fc8000fffe13f */
[----:B------:R-:W-:Y:S02]  /*04b0*/  @!UP0 USHF.L.U32 UR5, UR4, 0xb, URZ ;  /* 0x0000000b04058899 */ /* 0x000fe4000800063f */
[----:B------:R-:W-:Y:S01]  /*04c0*/  @!UP0 USHF.L.U32 UR4, UR4, 0x1, URZ ;  /* 0x0000000104048899 */ /* 0x000fe2000800063f */
[----:B------:R-:W5:Y:S08]  /*04d0*/  @!P2 LDC R9, c[0x0][0xc] ;  /* 0x00000300ff09ab82 */ /* 0x000f700000000800 */
[----:B------:R-:W2:Y:S01]  /*04e0*/  @!UP0 S2UR UR7, SR_CgaCtaId ;  /* 0x00000000000789c3 */ /* 0x000ea20000008800 */
[----:B0-----:R-:W-:-:S04]  /*04f0*/  @P2 IMAD.MOV.U32 R4, RZ, RZ, R0 ;  /* 0x000000ffff042224 */ /* 0x001fc800078e0000 */
[----:B-1----:R-:W-:-:S04]  /*0500*/  @P2 IMAD.WIDE.U32 R6, R2, R7, R4 ;  /* 0x0000000702062225 */ /* 0x002fc800078e0004 */
[----:B------:R-:W-:Y:S02]  /*0510*/  @P2 IMAD.MOV.U32 R16, RZ, RZ, R6 ;  /* 0x000000ffff102224 */ /* 0x000fe400078e0006 */
[----:B------:R-:W-:Y:S02]  /*0520*/  @P2 IMAD.IADD R17, R7, 0x1, R11 ;  /* 0x0000000107112824 */ /* 0x000fe400078e020b */
[----:B-----5:R-:W-:-:S04]  /*0530*/  @!P2 IMAD.WIDE.U32 R4, R9, R0, R2 ;  /* 0x000000000904a225 */ /* 0x020fc800078e0002 */
[----:B------:R-:W-:Y:S02]  /*0540*/  @!P2 IMAD.MOV.U32 R16, RZ, RZ, R4 ;  /* 0x000000ffff10a224 */ /* 0x000fe400078e0004 */
[----:B------:R-:W-:Y:S01]  /*0550*/  @!P2 IMAD.MOV.U32 R17, RZ, RZ, R5 ;  /* 0x000000ffff11a224 */ /* 0x000fe200078e0005 */
[----:B--2---:R-:W-:Y:S02]  /*0560*/  @!UP0 ULEA UR6, UR7, UR6, 0x18 ;  /* 0x0000000607068291 */ /* 0x004fe4000f8ec03f */
[----:B------:R0:W-:Y:S01]  /*0570*/  STL [R1+0x7c], R16 ;  /* 0x00007c1001007387 */ /* 0x0001e20000100800 */
[----:B------:R-:W-:-:S03]  /*0580*/  VOTEU.ALL UP0, P0 ;  /* 0x00000000003f7886 */ /* 0x000fc60000000000 */
[----:B------:R0:W-:Y:S04]  /*0590*/  STL [R1+0x78], R17 ;  /* 0x0000781101007387 */ /* 0x0001e80000100800 */
[----:B------:R-:W1:Y:S02]  /*05a0*/  FENCE.VIEW.ASYNC.S ;  /* 0x00000000000073c6 */ /* 0x000e640000000000 */
[----:B-1----:R0:W3:Y:S01]  /*05b0*/  @!UP0 SYNCS.EXCH.64 URZ, [UR6+0x40], UR4 ;  /* 0x00004004063f85b2 */ /* 0x0020e20008000100 */
[----:B------:R0:W3:Y:S01]  /*05c0*/  @!UP1 SYNCS.EXCH.64 URZ, [UR6+0x48], UR4 ;  /* 0x00004804063f95b2 */ /* 0x0000e20008000100 */
[----:B------:R-:W-:Y:S01]  /*05d0*/  NOP ;  /* 0x0000000000007918 */ /* 0x000fe20000000000 */
[----:B---34-:R-:W-:Y:S06]  /*05e0*/  BAR.SYNC.DEFER_BLOCKING 0x0 ;  /* 0x0000000000007b1d */ /* 0x018fec0000010000 */
[----:B0-----:R-:W-:Y:S05]  /*05f0*/  @!P1 BRA `(.L_x_3) ;  /* 0x000000e000709947 */ /* 0x001fea0003800000 */
[----:B------:R-:W-:-:S06]  /*0600*/  UISETP.GT.U32.AND UP0, UPT, UR10, 0x1, UPT ;  /* 0x000000010a00788c */ /* 0x000fcc000bf04070 */
[----:B------:R-:W-:-:S13]  /*0610*/  PLOP3.LUT P0, PT, PT, PT, UP0, 0x80, 0x0 ;  /* 0x000000000000781c */ /* 0x000fda0003f0f008 */
[----:B------:R-:W-:Y:S05]  /*0620*/  @P0 EXIT ;  /* 0x000000000000094d */ /* 0x000fea0003800000 */
[----:B------:R-:W-:Y:S01]  /*0630*/  IMAD.MOV.U32 R6, RZ, RZ, -0x1 ;  /* 0xffffffffff067424 */ /* 0x000fe200078e00ff */
[----:B------:R-:W-:Y:S01]  /*0640*/  ULDC.64 UR4, c[0x0][0x650] ;  /* 0x0001940000047ab9 */ /* 0x000fe20000000a00 */
[----:B------:R-:W-:Y:S01]  /*0650*/  IMAD.MOV.U32 R5, RZ, RZ, -0x1 ;  /* 0xffffffffff057424 */ /* 0x000fe200078e00ff */
[----:B------:R-:W-:Y:S01]  /*0660*/  ISETP.GE.U32.AND P0, PT, R16, UR4, PT ;  /* 0x0000000410007c0c */ /* 0x000fe2000bf06070 */
[----:B------:R-:W-:Y:S01]  /*0670*/  UMOV UR22, 0xffffffff ;  /* 0xffffffff00167882 */ /* 0x000fe20000000000 */
[----:B------:R0:W-:Y:S01]  /*0680*/  STL [R1+0x84], R6 ;  /* 0x0000840601007387 */ /* 0x0001e20000100800 */
[----:B------:R-:W-:Y:S02]  /*0690*/  PRMT R4, RZ, 0x7610, R4 ;  /* 0x00007610ff047816 */ /* 0x000fe40000000004 */
[----:B------:R-:W-:Y:S01]  /*06a0*/  ISETP.GE.U32.AND.EX P0, PT, R17, UR5, PT, P0 ;  /* 0x0000000511007c0c */ /* 0x000fe2000bf06100 */
[----:B------:R0:W-:-:S12]  /*06b0*/  STL [R1+0x80], R5 ;  /* 0x0000800501007387 */ /* 0x0001d80000100800 */
[----:B0-----:R-:W-:Y:S05]  /*06c0*/  @P0 BRA `(.L_x_4) ;  /* 0x0000000400680947 */ /* 0x001fea0003800000 */
[----:B------:R-:W0:Y:S01]  /*06d0*/  LDC.64 R12, c[0x0][0x628] ;  /* 0x00018a00ff0c7b82 */ /* 0x000e220000000a00 */
[----:B------:R-:W-:Y:S02]  /*06e0*/  IMAD.MOV.U32 R4, RZ, RZ, R16 ;  /* 0x000000ffff047224 */ /* 0x000fe400078e0010 */
[----:B------:R-:W-:-:S05]  /*06f0*/  IMAD.MOV.U32 R5, RZ, RZ, R17 ;  /* 0x000000ffff057224 */ /* 0x000fca00078e0011 */
[----:B------:R-:W1:Y:S08]  /*0700*/  LDC R10, c[0x0][0x630] ;  /* 0x00018c00ff0a7b82 */ /* 0x000e700000000800 */
[----:B------:R-:W2:Y:S01]  /*0710*/  LDC.64 R14, c[0x0][0x620] ;  /* 0x00018800ff0e7b82 */ /* 0x000ea20000000a00 */
[----:B0-----:R-:W-:-:S04]  /*0720*/  ISETP.NE.U32.AND P0, PT, R12, RZ, PT ;  /* 0x000000ff0c00720c */ /* 0x001fc80003f05070 */
[----:B------:R-:W-:-:S13]  /*0730*/  ISETP.NE.AND.EX P0, PT, R13, RZ, PT, P0 ;  /* 0x000000ff0d00720c */ /* 0x000fda0003f05300 */
[----:B-12---:R-:W-:Y:S05]  /*0740*/  @!P0 BRA `(.L_x_5) ;  /* 0x0000000000288947 */ /* 0x006fea0003800000 */
[----:B------:R-:W0:Y:S02]  /*0750*/  LDC R9, c[0x0][0x634] ;  /* 0x00018d00ff097b82 */ /* 0x000e240000000800 */
[----:B0-----:R-:W-:-:S05]  /*0760*/  IADD3 R9, P0, R16, R9, RZ ;  /* 0x0000000910097210 */ /* 0x001fca0007f1e0ff */
[----:B------:R-:W-:-:S04]  /*0770*/  IMAD.X R11, RZ, RZ, R17, P0 ;  /* 0x000000ffff0b7224 */ /* 0x000fc800000e0611 */
[----:B------:R-:W-:-:S04]  /*0780*/  IMAD.WIDE.U32 R4, R11, R12, RZ ;  /* 0x0000000c0b047225 */ /* 0x000fc800078e00ff */
[----:B------:R-:W-:-:S04]  /*0790*/  IMAD.WIDE.U32 R6, P0, R9, R13, R4 ;  /* 0x0000000d09067225 */ /* 0x000fc80007800004 */
[----:B------:R-:W-:-:S04]  /*07a0*/  IMAD.WIDE.U32 R4, R9, R12, RZ ;  /* 0x0000000c09047225 */ /* 0x000fc800078e00ff */
[----:B------:R-:W-:Y:S01]  /*07b0*/  IMAD.X R9, RZ, RZ, RZ, P0 ;  /* 0x000000ffff097224 */ /* 0x000fe200000e06ff */
[----:B------:R-:W-:Y:S01]  /*07c0*/  IADD3 RZ, P0, R5, R6, RZ ;  /* 0x0000000605ff7210 */ /* 0x000fe20007f1e0ff */
[----:B------:R-:W-:-:S04]  /*07d0*/  IMAD.MOV.U32 R8, RZ, RZ, R7 ;  /* 0x000000ffff087224 */ /* 0x000fc800078e0007 */
[----:B------:R-:W-:-:S08]  /*07e0*/  IMAD.WIDE.U32.X R4, R11, R13, R8, P0 ;  /* 0x0000000d0b047225 */ /* 0x000fd000000e0408 */
.L_x_5:
[-CC-:B------:R-:W-:Y:S01]  /*07f0*/  SHF.R.U64 R24, R4, R10.reuse, R5.reuse ;  /* 0x0000000a04187219 */ /* 0x180fe20000001205 */
[----:B------:R-:W0:Y:S01]  /*0800*/  LDC R8, c[0x0][0x618] ;  /* 0x00018600ff087b82 */ /* 0x000e220000000800 */
[----:B------:R-:W-:Y:S01]  /*0810*/  SHF.R.U32.HI R4, RZ, R10, R5 ;  /* 0x0000000aff047219 */ /* 0x000fe20000011605 */
[----:B------:R-:W-:Y:S01]  /*0820*/  ULDC UR4, c[0x0][0x150] ;  /* 0x0000540000047ab9 */ /* 0x000fe20000000800 */
[----:B------:R-:W-:Y:S01]  /*0830*/  IADD3 R9, P0, RZ, -R24, RZ ;  /* 0x80000018ff097210 */ /* 0x000fe20007f1e0ff */
[----:B------:R-:W-:Y:S01]  /*0840*/  IMAD.MOV.U32 R5, RZ, RZ, R17 ;  /* 0x000000ffff057224 */ /* 0x000fe200078e0011 */
[----:B------:R-:W-:-:S03]  /*0850*/  I2FP.F32.U32 R3, R2 ;  /* 0x0000000200037245 */ /* 0x000fc60000201000 */
[----:B------:R-:W1:Y:S01]  /*0860*/  LDC.64 R18, c[0x0][0x640] ;  /* 0x00019000ff127b82 */ /* 0x000e620000000a00 */
[----:B------:R-:W-:Y:S02]  /*0870*/  IMAD.X R11, RZ, RZ, ~R4, P0 ;  /* 0x000000ffff0b7224 */ /* 0x000fe400000e0e04 */
[----:B------:R-:W-:Y:S01]  /*0880*/  FMUL R3, R3, UR4 ;  /* 0x0000000403037c20 */ /* 0x000fe20008400000 */
[----:B------:R-:W-:Y:S01]  /*0890*/  IMAD.MOV.U32 R4, RZ, RZ, R16 ;  /* 0x000000ffff047224 */ /* 0x000fe200078e0010 */
[----:B------:R-:W-:Y:S01]  /*08a0*/  ULDC UR4, c[0x0][0x154] ;  /* 0x0000550000047ab9 */ /* 0x000fe20000000800 */
[-C--:B------:R-:W-:Y:S02]  /*08b0*/  IMAD R6, R11, R14.reuse, RZ ;  /* 0x0000000e0b067224 */ /* 0x080fe400078e02ff */
[C---:B------:R-:W-:Y:S01]  /*08c0*/  IMAD.WIDE.U32 R4, R9.reuse, R14, R4 ;  /* 0x0000000e09047225 */ /* 0x040fe200078e0004 */
[----:B------:R-:W2:Y:S01]  /*08d0*/  LDC R10, c[0x0][0x608] ;  /* 0x00018200ff0a7b82 */ /* 0x000ea20000000800 */
[----:B------:R-:W3:Y:S02]  /*08e0*/  F2I.U32.TRUNC.NTZ R3, R3 ;  /* 0x0000000300037305 */ /* 0x000ee4000020f000 */
[----:B------:R-:W-:-:S04]  /*08f0*/  IMAD R9, R9, R15, R6 ;  /* 0x0000000f09097224 */ /* 0x000fc800078e0206 */
[----:B------:R-:W-:Y:S01]  /*0900*/  IMAD.IADD R5, R5, 0x1, R9 ;  /* 0x0000000105057824 */ /* 0x000fe200078e0209 */
[----:B------:R-:W4:Y:S01]  /*0910*/  LDC R7, c[0x0][0x144] ;  /* 0x00005100ff077b82 */ /* 0x000f220000000800 */
[----:B------:R-:W-:-:S03]  /*0920*/  IMAD.MOV.U32 R9, RZ, RZ, 0x1 ;  /* 0x00000001ff097424 */ /* 0x000fc600078e00ff */
[----:B0-----:R-:W-:Y:S02]  /*0930*/  SHF.R.U64 R12, R4, R8, R5 ;  /* 0x00000008040c7219 */ /* 0x001fe40000001205 */
[----:B------:R-:W-:Y:S02]  /*0940*/  I2FP.F32.U32 R4, R0 ;  /* 0x0000000000047245 */ /* 0x000fe40000201000 */
[----:B------:R-:W0:Y:S01]  /*0950*/  LDC R14, c[0x0][0x658] ;  /* 0x00019600ff0e7b82 */ /* 0x000e220000000800 */
[----:B-1----:R-:W-:Y:S01]  /*0960*/  ISETP.NE.U32.AND P0, PT, R18, RZ, PT ;  /* 0x000000ff1200720c */ /* 0x002fe20003f05070 */
[----:B---3--:R-:W-:Y:S02]  /*0970*/  IMAD.MOV R6, RZ, RZ, -R3 ;  /* 0x000000ffff067224 */ /* 0x008fe400078e0a03 */
[----:B------:R-:W-:Y:S01]  /*0980*/  FMUL R4, R4, UR4 ;  /* 0x0000000404047c20 */ /* 0x000fe20008400000 */
[----:B------:R-:W-:Y:S01]  /*0990*/  SHF.R.U32.HI R3, RZ, R8, R5 ;  /* 0x00000008ff037219 */ /* 0x000fe20000011605 */
[----:B------:R-:W-:Y:S01]  /*09a0*/  IMAD.MOV.U32 R5, RZ, RZ, -0x1 ;  /* 0xffffffffff057424 */ /* 0x000fe200078e00ff */
[----:B------:R-:W-:Y:S01]  /*09b0*/  ISETP.NE.AND.EX P0, PT, R19, RZ, PT, P0 ;  /* 0x000000ff1300720c */ /* 0x000fe20003f05300 */
[----:B------:R1:W3:Y:S01]  /*09c0*/  F2I.U32.TRUNC.NTZ R11, R4 ;  /* 0x00000004000b7305 */ /* 0x0002e2000020f000 */
[----:B------:R-:W1:Y:S01]  /*09d0*/  LDC R13, c[0x0][0x148] ;  /* 0x00005200ff0d7b82 */ /* 0x000e620000000800 */
[----:B--2---:R-:W-:-:S02]  /*09e0*/  SHF.R.U64 R23, R12, R10, R3 ;  /* 0x0000000a0c177219 */ /* 0x004fc40000001203 */
[----:B------:R-:W-:-:S05]  /*09f0*/  SHF.R.U32.HI R3, RZ, R10, R3 ;  /* 0x0000000aff037219 */ /* 0x000fca0000011603 */
[----:B------:R-:W2:Y:S01]  /*0a00*/  LDC R17, c[0x0][0x600] ;  /* 0x00018000ff117b82 */ /* 0x000ea20000000800 */
[----:B----4-:R-:W-:-:S07]  /*0a10*/  IMAD R8, R7, R6, R2 ;  /* 0x0000000607087224 */ /* 0x010fce00078e0202 */
[----:B------:R-:W4:Y:S01]  /*0a20*/  LDC R16, c[0x0][0x648] ;  /* 0x00019200ff107b82 */ /* 0x000f220000000800 */
[-C--:B0-----:R-:W-:Y:S02]  /*0a30*/  SHF.L.U32 R2, R5, R14.reuse, RZ ;  /* 0x0000000e05027219 */ /* 0x081fe400000006ff */
[--C-:B------:R-:W-:Y:S02]  /*0a40*/  SHF.R.U64 R22, R23, R14, R3.reuse ;  /* 0x0000000e17167219 */ /* 0x100fe40000001203 */
[----:B------:R-:W-:Y:S02]  /*0a50*/  LOP3.LUT R10, RZ, R2, RZ, 0x33, !PT ;  /* 0x00000002ff0a7212 */ /* 0x000fe400078e33ff */
[-C--:B------:R-:W-:Y:S01]  /*0a60*/  SHF.R.U32.HI R3, RZ, R14.reuse, R3 ;  /* 0x0000000eff037219 */ /* 0x080fe20000011603 */
[----:B------:R-:W0:Y:S01]  /*0a70*/  LDC R21, c[0x0][0x638] ;  /* 0x00018e00ff157b82 */ /* 0x000e220000000800 */
[----:B------:R-:W-:Y:S01]  /*0a80*/  SHF.L.U32 R9, R9, R14, RZ ;  /* 0x0000000e09097219 */ /* 0x000fe200000006ff */
[----:B------:R-:W-:-:S06]  /*0a90*/  IMAD.MOV.U32 R2, RZ, RZ, R22 ;  /* 0x000000ffff027224 */ /* 0x000fcc00078e0016 */
[----:B------:R-:W0:Y:S01]  /*0aa0*/  LDC R20, c[0x0][0x610] ;  /* 0x00018400ff147b82 */ /* 0x000e220000000800 */
[----:B-1-3--:R-:W-:Y:S05]  /*0ab0*/  @!P0 BRA `(.L_x_6) ;  /* 0x0000000000288947 */ /* 0x00afea0003800000 */
[----:B------:R-:W1:Y:S02]  /*0ac0*/  LDC R7, c[0x0][0x64c] ;  /* 0x00019300ff077b82 */ /* 0x000e640000000800 */
[----:B-1----:R-:W-:-:S05]  /*0ad0*/  IADD3 R7, P0, R22, R7, RZ ;  /* 0x0000000716077210 */ /* 0x002fca0007f1e0ff */
        /* <DEDUP_REMOVED lines=8> */
.L_x_6:
[----:B----4-:R-:W-:Y:S01]  /*0b60*/  SHF.R.U64 R2, R2, R16, R3 ;  /* 0x0000001002027219 */ /* 0x010fe20000001203 */
[----:B--2---:R-:W-:Y:S01]  /*0b70*/  VIADD R3, R17, 0xffffffff ;  /* 0xffffffff11037836 */ /* 0x004fe20000000000 */
[----:B------:R-:W-:Y:S01]  /*0b80*/  LOP3.LUT R10, R23, R10, RZ, 0xc0, !PT ;  /* 0x0000000a170a7212 */ /* 0x000fe200078ec0ff */
[----:B------:R-:W-:Y:S01]  /*0b90*/  IMAD.MOV R11, RZ, RZ, -R11 ;  /* 0x000000ffff0b7224 */ /* 0x000fe200078e0a0b */
[----:B------:R-:W-:Y:S01]  /*0ba0*/  R2UR UR22, R24 ;  /* 0x00000000181672ca */ /* 0x000fe200000e0000 */
[----:B------:R-:W-:Y:S01]  /*0bb0*/  IMAD.MOV R4, RZ, RZ, -R2 ;  /* 0x000000ffff047224 */ /* 0x000fe200078e0a02 */
[----:B------:R-:W-:Y:S01]  /*0bc0*/  LOP3.LUT R3, R12, R3, RZ, 0xc0, !PT ;  /* 0x000000030c037212 */ /* 0x000fe200078ec0ff */
[----:B------:R-:W-:Y:S02]  /*0bd0*/  @P2 IMAD R8, R13, R11, R0 ;  /* 0x0000000b0d082224 */ /* 0x000fe400078e0200 */
[----:B------:R-:W-:Y:S02]  /*0be0*/  IMAD R9, R9, R2, R10 ;  /* 0x0000000209097224 */ /* 0x000fe400078e020a */
[----:B0-----:R-:W-:-:S02]  /*0bf0*/  IMAD R0, R4, R21, R22 ;  /* 0x0000001504007224 */ /* 0x001fc400078e0216 */
[----:B------:R-:W-:Y:S02]  /*0c00*/  IMAD R8, R9, R20, R8 ;  /* 0x0000001409087224 */ /* 0x000fe400078e0208 */
[----:B------:R-:W-:Y:S02]  /*0c10*/  IMAD R3, R0, R17, R3 ;  /* 0x0000001100037224 */ /* 0x000fe400078e0203 */
[----:B------:R-:W-:-:S03]  /*0c20*/  IMAD.MOV.U32 R4, RZ, RZ, 0x1 ;  /* 0x00000001ff047424 */ /* 0x000fc600078e00ff */
[----:B------:R-:W-:Y:S02]  /*0c30*/  SEL R2, R3, R8, !P2 ;  /* 0x0000000803027207 */ /* 0x000fe40005000000 */
[----:B------:R-:W-:-:S03]  /*0c40*/  SEL R0, R8, R3, !P2 ;  /* 0x0000000308007207 */ /* 0x000fc60005000000 */
[----:B------:R0:W-:Y:S04]  /*0c50*/  STL [R1+0x80], R2 ;  /* 0x0000800201007387 */ /* 0x0001e80000100800 */
[----:B------:R0:W-:Y:S02]  /*0c60*/  STL [R1+0x84], R0 ;  /* 0x0000840001007387 */ /* 0x0001e40000100800 */
.L_x_4:
[----:B------:R-:W-:-:S08]  /*0c70*/  NOP ;  /* 0x0000000000007918 */ /* 0x000fd00000000000 */
[----:B------:R-:W1:Y:S02]  /*0c80*/  USETMAXREG.TRY_ALLOC.CTAPOOL UP0, 0xe8 ;  /* 0x000000e8000079c8 */ /* 0x000e640008000600 */
[----:B-1----:R-:W-:-:S13]  /*0c90*/  PLOP3.LUT P0, PT, PT, PT, UP0, 0x80, 0x0 ;  /* 0x000000000000781c */ /* 0x002fda0003f0f008 */
[----:B------:R-:W-:Y:S05]  /*0ca0*/  @!P0 BRA `(.L_x_4) ;  /* 0xfffffffc00f08947 */ /* 0x000fea000383ffff */
[----:B------:R-:W-:Y:S01]  /*0cb0*/  ULDC.64 UR4, c[0x0][0x598] ;  /* 0x0001660000047ab9 */ /* 0x000fe20000000a00 */
[----:B------:R-:W-:Y:S01]  /*0cc0*/  ULDC.64 UR18, c[0x0][0x208] ;  /* 0x0000820000127ab9 */ /* 0x000fe20000000a00 */
[----:B------:R-:W-:-:S04]  /*0cd0*/  ISETP.NE.U32.AND P0, PT, RZ, UR4, PT ;  /* 0x00000004ff007c0c */ /* 0x000fc8000bf05070 */
[----:B------:R-:W-:-:S13]  /*0ce0*/  ISETP.NE.AND.EX P0, PT, RZ, UR5, PT, P0 ;  /* 0x00000005ff007c0c */ /* 0x000fda000bf05300 */
[----:B------:R-:W-:Y:S05]  /*0cf0*/  @!P0 BRA `(.L_x_7) ;  /* 0x0000000000208947 */ /* 0x000fea0003800000 */
[----:B0-----:R-:W0:Y:S02]  /*0d00*/  LDC.64 R2, c[0x0][0x598] ;  /* 0x00016600ff027b82 */ /* 0x001e240000000a00 */
[----:B0-----:R-:W2:Y:S02]  /*0d10*/  LDG.E.64 R2, desc[UR18][R2.64] ;  /* 0x0000001202027981 */ /* 0x001ea4000c1e1b00 */
[----:B--2---:R-:W-:-:S04]  /*0d20*/  ISETP.NE.U32.AND P0, PT, R2, RZ, PT ;  /* 0x000000ff0200720c */ /* 0x004fc80003f05070 */
[----:B------:R-:W-:-:S13]  /*0d30*/  ISETP.NE.AND.EX P0, PT, R3, RZ, PT, P0 ;  /* 0x000000ff0300720c */ /* 0x000fda0003f05300 */
[----:B------:R-:W-:Y:S05]  /*0d40*/  @!P0 BRA `(.L_x_7) ;  /* 0x00000000000c8947 */ /* 0x000fea0003800000 */
[----:B------:R-:W2:Y:S02]  /*0d50*/  LD.E R2, desc[UR18][R2.64] ;  /* 0x0000001202027980 */ /* 0x000ea4000c101900 */
[----:B--2---:R-:W-:Y:S01]  /*0d60*/  R2UR UR20, R2 ;  /* 0x00000000021472ca */ /* 0x004fe200000e0000 */
[----:B------:R-:W-:-:S14]  /*0d70*/  BRA `(.L_x_8) ;  /* 0x0000000000247947 */ /* 0x000fdc0003800000 */
.L_x_7:
[----:B------:R-:W-:Y:S02]  /*0d80*/  ULDC.64 UR4, c[0x0][0x588] ;  /* 0x0001620000047ab9 */ /* 0x000fe40000000a00 */
[----:B------:R-:W-:-:S04]  /*0d90*/  ISETP.NE.U32.AND P0, PT, RZ, UR4, PT ;  /* 0x00000004ff007c0c */ /* 0x000fc8000bf05070 */
[----:B------:R-:W-:-:S13]  /*0da0*/  ISETP.NE.AND.EX P0, PT, RZ, UR5, PT, P0 ;  /* 0x00000005ff007c0c */ /* 0x000fda000bf05300 */
[----:B------:R-:W-:Y:S05]  /*0db0*/  @!P0 BRA `(.L_x_9) ;  /* 0x0000000000108947 */ /* 0x000fea0003800000 */
[----:B0-----:R-:W0:Y:S02]  /*0dc0*/  LDC.64 R2, c[0x0][0x588] ;  /* 0x00016200ff027b82 */ /* 0x001e240000000a00 */
[----:B0-----:R-:W2:Y:S02]  /*0dd0*/  LDG.E R2, desc[UR18][R2.64] ;  /* 0x0000001202027981 */ /* 0x001ea4000c1e1900 */
[----:B--2---:R-:W-:Y:S01]  /*0de0*/  R2UR UR20, R2 ;  /* 0x00000000021472ca */ /* 0x004fe200000e0000 */
[----:B------:R-:W-:-:S14]  /*0df0*/  BRA `(.L_x_8) ;  /* 0x0000000000047947 */ /* 0x000fdc0003800000 */
.L_x_9:
[----:B------:R-:W-:-:S05]  /*0e00*/  ULDC UR20, c[0x0][0x580] ;  /* 0x0001600000147ab9 */ /* 0x000fca0000000800 */
.L_x_8:
[----:B------:R-:W-:Y:S02]  /*0e10*/  ULDC.64 UR4, c[0x0][0x5a0] ;  /* 0x0001680000047ab9 */ /* 0x000fe40000000a00 */
        /* <DEDUP_REMOVED lines=11> */
.L_x_10:
        /* <DEDUP_REMOVED lines=8> */
.L_x_12:
[----:B------:R-:W-:-:S05]  /*0f50*/  ULDC UR21, c[0x0][0x584] ;  /* 0x0001610000157ab9 */ /* 0x000fca0000000800 */
.L_x_11:
[----:B------:R-:W-:-:S13]  /*0f60*/  LOP3.LUT P0, RZ, R4, 0xff, RZ, 0xc0, !PT ;  /* 0x000000ff04ff7812 */ /* 0x000fda000780c0ff */
[----:B------:R-:W-:Y:S05]  /*0f70*/  @!P0 EXIT ;  /* 0x000000000000894d */ /* 0x000fea0003800000 */
[----:B------:R-:W-:Y:S01]  /*0f80*/  ULDC UR4, c[0x0][0x28c] ;  /* 0x0000a30000047ab9 */ /* 0x000fe20000000800 */
[----:B------:R-:W-:Y:S02]  /*0f90*/  ULOP3.LUT UR23, UR13, 0x1, URZ, 0xfc, !UPT ;  /* 0x000000010d177892 */ /* 0x000fe4000f8efc3f */
[----:B------:R-:W-:-:S04]  /*0fa0*/  UIADD3 UR4, UR4, 0x1f, URZ ;  /* 0x0000001f04047890 */ /* 0x000fc8000fffe03f */
[----:B------:R-:W-:-:S04]  /*0fb0*/  USHF.R.S32.HI UR5, URZ, 0x1f, UR4 ;  /* 0x0000001f3f057899 */ /* 0x000fc80008011404 */
[----:B------:R-:W-:-:S03]  /*0fc0*/  ULEA.HI UR5, UR5, UR4, URZ, 0x5 ;  /* 0x0000000405057291 */ /* 0x000fc6000f8f283f */
[----:B------:R-:W-:Y:S01]  /*0fd0*/  UMOV UR4, URZ ;  /* 0x0000003f00047c82 */ /* 0x000fe20008000000 */
[----:B------:R-:W-:-:S03]  /*0fe0*/  USHF.R.S32.HI UR12, URZ, 0x5, UR5 ;  /* 0x000000053f0c7899 */ /* 0x000fc60008011405 */
[----:B------:R-:W-:-:S09]  /*0ff0*/  UMOV UR5, URZ ;  /* 0x0000003f00057c82 */ /* 0x000fd20008000000 */
.L_x_293:
[----:B0-----:R-:W0:Y:S01]  /*1000*/  S2R R0, SR_TID.X ;  /* 0x0000000000007919 */ /* 0x001e220000002100 */
[----:B-1----:R-:W1:Y:S01]  /*1010*/  S2UR UR11, SR_CgaCtaId ;  /* 0x00000000000b79c3 */ /* 0x002e620000008800 */
[----:B------:R-:W-:Y:S01]  /*1020*/  UMOV UR14, 0x400 ;  /* 0x00000400000e7882 */ /* 0x000fe20000000000 */
[----:B------:R-:W-:Y:S01]  /*1030*/  UMOV UR6, URZ ;  /* 0x0000003f00067c82 */ /* 0x000fe20008000000 */
[----:B------:R-:W-:Y:S01]  /*1040*/  STL [R1+0x74], RZ ;  /* 0x000074ff01007387 */ /* 0x000fe20000100800 */
[----:B------:R-:W-:Y:S01]  /*1050*/  UMOV UR7, URZ ;  /* 0x0000003f00077c82 */ /* 0x000fe20008000000 */
[----:B------:R-:W-:Y:S01]  /*1060*/  UMOV UR8, URZ ;  /* 0x0000003f00087c82 */ /* 0x000fe20008000000 */
[----:B------:R-:W-:Y:S01]  /*1070*/  UMOV UR16, UR5 ;  /* 0x0000000500107c82 */ /* 0x000fe20008000000 */
[----:B------:R-:W-:Y:S01]  /*1080*/  STL [R1+0x70], RZ ;  /* 0x000070ff01007387 */ /* 0x000fe20000100800 */
[----:B--2---:R-:W2:Y:S01]  /*1090*/  LDC R2, c[0x0][0x28c] ;  /* 0x0000a300ff027b82 */ /* 0x004ea20000000800 */
[----:B------:R-:W-:-:S02]  /*10a0*/  CS2R R4, SRZ ;  /* 0x0000000000047805 */ /* 0x000fc4000001ff00 */
[----:B------:R-:W-:Y:S01]  /*10b0*/  CS2R R6, SRZ ;  /* 0x0000000000067805 */ /* 0x000fe2000001ff00 */
[----:B------:R-:W-:Y:S01]  /*10c0*/  STL [R1+0x6c], RZ ;  /* 0x00006cff01007387 */ /* 0x000fe20000100800 */
[----:B------:R-:W-:Y:S02]  /*10d0*/  CS2R R8, SRZ ;  /* 0x0000000000087805 */ /* 0x000fe4000001ff00 */
[----:B------:R-:W-:Y:S02]  /*10e0*/  CS2R R10, SRZ ;  /* 0x00000000000a7805 */ /* 0x000fe4000001ff00 */
[----:B------:R-:W-:Y:S01]  /*10f0*/  CS2R R12, SRZ ;  /* 0x00000000000c7805 */ /* 0x000fe2000001ff00 */
[----:B------:R-:W-:Y:S01]  /*1100*/  STL [R1+0x68], RZ ;  /* 0x000068ff01007387 */ /* 0x000fe20000100800 */
[----:B------:R-:W-:Y:S02]  /*1110*/  CS2R R14, SRZ ;  /* 0x00000000000e7805 */ /* 0x000fe4000001ff00 */
[----:B------:R-:W-:-:S02]  /*1120*/  CS2R R16, SRZ ;  /* 0x0000000000107805 */ /* 0x000fc4000001ff00 */
[----:B------:R-:W-:Y:S01]  /*1130*/  CS2R R18, SRZ ;  /* 0x0000000000127805 */ /* 0x000fe2000001ff00 */
[----:B------:R-:W-:Y:S01]  /*1140*/  STL [R1+0x64], RZ ;  /* 0x000064ff01007387 */ /* 0x000fe20000100800 */
[----:B------:R-:W-:Y:S02]  /*1150*/  CS2R R20, SRZ ;  /* 0x0000000000147805 */ /* 0x000fe4000001ff00 */
[----:B------:R-:W-:Y:S02]  /*1160*/  CS2R R22, SRZ ;  /* 0x0000000000167805 */ /* 0x000fe4000001ff00 */
[----:B------:R-:W-:Y:S01]  /*1170*/  CS2R R152, SRZ ;  /* 0x0000000000987805 */ /* 0x000fe2000001ff00 */
[----:B------:R-:W-:Y:S01]  /*1180*/  STL [R1+0x60], RZ ;  /* 0x000060ff01007387 */ /* 0x000fe20000100800 */
[----:B-1----:R-:W-:Y:S01]  /*1190*/  ULEA UR14, UR11, UR14, 0x18 ;  /* 0x0000000e0b0e7291 */ /* 0x002fe2000f8ec03f */
[----:B------:R-:W-:Y:S02]  /*11a0*/  CS2R R154, SRZ ;  /* 0x00000000009a7805 */ /* 0x000fe4000001ff00 */
[----:B------:R-:W-:Y:S01]  /*11b0*/  CS2R R156, SRZ ;  /* 0x00000000009c7805 */ /* 0x000fe2000001ff00 */
[----:B------:R-:W-:Y:S01]  /*11c0*/  STL [R1+0x5c], RZ ;  /* 0x00005cff01007387 */ /* 0x000fe20000100800 */
[----:B------:R-:W-:-:S02]  /*11d0*/  CS2R R158, SRZ ;  /* 0x00000000009e7805 */ /* 0x000fc4000001ff00 */
[----:B------:R-:W-:Y:S02]  /*11e0*/  CS2R R160, SRZ ;  /* 0x0000000000a07805 */ /* 0x000fe4000001ff00 */
[----:B------:R-:W-:Y:S02]  /*11f0*/  CS2R R162, SRZ ;  /* 0x0000000000a27805 */ /* 0x000fe4000001ff00 */
[----:B0-----:R-:W-:Y:S01]  /*1200*/  LOP3.LUT R0, R0, 0x80, RZ, 0xc0, !PT ;  /* 0x0000008000007812 */ /* 0x001fe200078ec0ff */
[----:B------:R-:W-:Y:S01]  /*1210*/  STL [R1+0x58], RZ ;  /* 0x000058ff01007387 */ /* 0x000fe20000100800 */
[----:B--2---:R-:W-:Y:S02]  /*1220*/  ISETP.GE.AND P0, PT, R2, 0x1, PT ;  /* 0x000000010200780c */ /* 0x004fe40003f06270 */
[----:B------:R-:W-:Y:S02]  /*1230*/  CS2R R2, SRZ ;  /* 0x0000000000027805 */ /* 0x000fe4000001ff00 */
[----:B------:R-:W-:Y:S01]  /*1240*/  SHF.R.U32.HI R0, RZ, 0x7, R0 ;  /* 0x00000007ff007819 */ /* 0x000fe20000011600 */
[----:B------:R-:W-:Y:S01]  /*1250*/  STL [R1+0x54], RZ ;  /* 0x000054ff01007387 */ /* 0x000fe20000100800 */
[----:B------:R-:W-:-:S02]  /*1260*/  CS2R R164, SRZ ;  /* 0x0000000000a47805 */ /* 0x000fc4000001ff00 */
[----:B------:R-:W-:Y:S02]  /*1270*/  CS2R R166, SRZ ;  /* 0x0000000000a67805 */ /* 0x000fe4000001ff00 */
[----:B------:R-:W-:Y:S01]  /*1280*/  CS2R R168, SRZ ;  /* 0x0000000000a87805 */ /* 0x000fe2000001ff00 */
[----:B------:R-:W-:Y:S01]  /*1290*/  STL [R1+0x50], RZ ;  /* 0x000050ff01007387 */ /* 0x000fe20000100800 */
[----:B------:R-:W-:Y:S02]  /*12a0*/  CS2R R170, SRZ ;  /* 0x0000000000aa7805 */ /* 0x000fe4000001ff00 */
[----:B------:R-:W-:Y:S02]  /*12b0*/  CS2R R172, SRZ ;  /* 0x0000000000ac7805 */ /* 0x000fe4000001ff00 */
[----:B------:R-:W-:Y:S01]  /*12c0*/  CS2R R174, SRZ ;  /* 0x0000000000ae7805 */ /* 0x000fe2000001ff00 */
[----:B------:R-:W0:Y:S01]  /*12d0*/  SHFL.IDX PT, R0, R0, RZ, 0x1f ;  /* 0x00001fff00007589 */ /* 0x000e2200000e0000 */
[----:B------:R-:W-:-:S02]  /*12e0*/  CS2R R176, SRZ ;  /* 0x0000000000b07805 */ /* 0x000fc4000001ff00 */
[----:B------:R-:W-:Y:S02]  /*12f0*/  CS2R R178, SRZ ;  /* 0x0000000000b27805 */ /* 0x000fe4000001ff00 */
[----:B------:R-:W-:Y:S01]  /*1300*/  CS2R R180, SRZ ;  /* 0x0000000000b47805 */ /* 0x000fe2000001ff00 */
[----:B------:R1:W-:Y:S01]  /*1310*/  STL [R1+0x4c], RZ ;  /* 0x00004cff01007387 */ /* 0x0003e20000100800 */
[----:B------:R-:W-:Y:S02]  /*1320*/  CS2R R182, SRZ ;  /* 0x0000000000b67805 */ /* 0x000fe4000001ff00 */
[----:B------:R-:W-:Y:S02]  /*1330*/  CS2R R184, SRZ ;  /* 0x0000000000b87805 */ /* 0x000fe4000001ff00 */
[----:B------:R-:W-:Y:S01]  /*1340*/  CS2R R186, SRZ ;  /* 0x0000000000ba7805 */ /* 0x000fe2000001ff00 */
[----:B------:R1:W-:Y:S01]  /*1350*/  STL [R1+0x48], RZ ;  /* 0x000048ff01007387 */ /* 0x0003e20000100800 */
        /* <DEDUP_REMOVED lines=14> */
[----:B------:R-:W-:Y:S02]  /*1440*/  CS2R R210, SRZ ;  /* 0x0000000000d27805 */ /* 0x000fe4000001ff00 */
[----:B0-----:R-:W-:Y:S01]  /*1450*/  R2UR UR9, R0 ;  /* 0x00000000000972ca */ /* 0x001fe200000e0000 */
[----:B------:R1:W-:Y:S01]  /*1460*/  STL [R1+0x38], RZ ;  /* 0x000038ff01007387 */ /* 0x0003e20000100800 */
[----:B------:R-:W-:Y:S01]  /*1470*/  IMAD.MOV.U32 R0, RZ, RZ, RZ ;  /* 0x000000ffff007224 */ /* 0x000fe200078e00ff */
[----:B------:R-:W-:-:S02]  /*1480*/  CS2R R212, SRZ ;  /* 0x0000000000d47805 */ /* 0x000fc4000001ff00 */
[----:B------:R-:W-:Y:S01]  /*1490*/  CS2R R214, SRZ ;  /* 0x0000000000d67805 */ /* 0x000fe2000001ff00 */
[----:B------:R1:W-:Y:S01]  /*14a0*/  STL [R1+0x34], RZ ;  /* 0x000034ff01007387 */ /* 0x0003e20000100800 */
[----:B------:R-:W-:Y:S02]  /*14b0*/  CS2R R216, SRZ ;  /* 0x0000000000d87805 */ /* 0x000fe4000001ff00 */
[----:B------:R-:W-:Y:S02]  /*14c0*/  CS2R R218, SRZ ;  /* 0x0000000000da7805 */ /* 0x000fe4000001ff00 */
[----:B------:R-:W-:Y:S01]  /*14d0*/  CS2R R220, SRZ ;  /* 0x0000000000dc7805 */ /* 0x000fe2000001ff00 */
[----:B------:R1:W-:Y:S01]  /*14e0*/  STL [R1+0x30], RZ ;  /* 0x000030ff01007387 */ /* 0x0003e20000100800 */
[----:B------:R-:W-:Y:S02]  /*14f0*/  CS2R R222, SRZ ;  /* 0x0000000000de7805 */ /* 0x000fe4000001ff00 */
[----:B------:R-:W-:Y:S01]  /*1500*/  CS2R R224, SRZ ;  /* 0x0000000000e07805 */ /* 0x000fe2000001ff00 */
[----:B------:R-:W-:Y:S01]  /*1510*/  IMAD.MOV.U32 R226, RZ, RZ, RZ ;  /* 0x000000ffffe27224 */ /* 0x000fe200078e00ff */
[----:B------:R1:W-:Y:S01]  /*1520*/  STL [R1+0x2c], RZ ;  /* 0x00002cff01007387 */ /* 0x0003e20000100800 */
[----:B------:R-:W-:Y:S01]  /*1530*/  ULEA.HI UR10, UR9, UR9, URZ, 0x1 ;  /* 0x00000009090a7291 */ /* 0x000fe2000f8f083f */
[----:B------:R-:W-:Y:S01]  /*1540*/  IMAD.U32 R227, RZ, RZ, UR4 ;  /* 0x00000004ffe37e24 */ /* 0x000fe2000f8e00ff */
[----:B------:R-:W-:Y:S01]  /*1550*/  CS2R R24, SRZ ;  /* 0x0000000000187805 */ /* 0x000fe2000001ff00 */
[----:B------:R1:W-:Y:S01]  /*1560*/  STL [R1+0x28], RZ ;  /* 0x000028ff01007387 */ /* 0x0003e20000100800 */
[----:B------:R-:W-:Y:S01]  /*1570*/  ULOP3.LUT UR10, UR10, 0x1ffffe, URZ, 0xc0, !UPT ;  /* 0x001ffffe0a0a7892 */ /* 0x000fe2000f8ec03f */
[----:B------:R-:W-:-:S02]  /*1580*/  CS2R R26, SRZ ;  /* 0x00000000001a7805 */ /* 0x000fc4000001ff00 */
[----:B------:R-:W-:Y:S01]  /*1590*/  CS2R R28, SRZ ;  /* 0x00000000001c7805 */ /* 0x000fe2000001ff00 */
[----:B------:R1:W-:Y:S01]  /*15a0*/  STL [R1+0x24], RZ ;  /* 0x000024ff01007387 */ /* 0x0003e20000100800 */
[----:B------:R-:W-:Y:S01]  /*15b0*/  UIADD3 UR10, UR9, -UR10, URZ ;  /* 0x8000000a090a7290 */ /* 0x000fe2000fffe03f */
[----:B---34-:R-:W-:Y:S02]  /*15c0*/  CS2R R30, SRZ ;  /* 0x00000000001e7805 */ /* 0x018fe4000001ff00 */
[----:B------:R-:W-:Y:S01]  /*15d0*/  CS2R R32, SRZ ;  /* 0x0000000000207805 */ /* 0x000fe2000001ff00 */
[----:B------:R1:W-:Y:S01]  /*15e0*/  STL [R1+0x20], RZ ;  /* 0x000020ff01007387 */ /* 0x0003e20000100800 */
[----:B------:R-:W-:Y:S01]  /*15f0*/  ULEA UR10, UR10, UR14, 0xb ;  /* 0x0000000e0a0a7291 */ /* 0x000fe2000f8e583f */
[----:B------:R-:W-:Y:S02]  /*1600*/  CS2R R34, SRZ ;  /* 0x0000000000227805 */ /* 0x000fe4000001ff00 */
[----:B------:R-:W-:Y:S01]  /*1610*/  CS2R R36, SRZ ;  /* 0x0000000000247805 */ /* 0x000fe2000001ff00 */
[----:B------:R1:W-:Y:S01]  /*1620*/  STL [R1+0x1c], RZ ;  /* 0x00001cff01007387 */ /* 0x0003e20000100800 */
[----:B------:R-:W-:Y:S01]  /*1630*/  UIADD3 UR10, UR10, 0x100, URZ ;  /* 0x000001000a0a7890 */ /* 0x000fe2000fffe03f */
[----:B------:R-:W-:-:S02]  /*1640*/  CS2R R38, SRZ ;  /* 0x0000000000267805 */ /* 0x000fc4000001ff00 */
[----:B------:R-:W-:Y:S01]  /*1650*/  CS2R R40, SRZ ;  /* 0x0000000000287805 */ /* 0x000fe2000001ff00 */
[----:B------:R1:W-:Y:S01]  /*1660*/  STL [R1+0x18], RZ ;  /* 0x000018ff01007387 */ /* 0x0003e20000100800 */
[----:B------:R-:W-:Y:S01]  /*1670*/  USHF.R.U32.HI UR10, URZ, 0x4, UR10 ;  /* 0x000000043f0a7899 */ /* 0x000fe2000801160a */
[----:B------:R-:W-:Y:S02]  /*1680*/  CS2R R42, SRZ ;  /* 0x00000000002a7805 */ /* 0x000fe4000001ff00 */
[----:B------:R-:W-:Y:S01]  /*1690*/  CS2R R44, SRZ ;  /* 0x00000000002c7805 */ /* 0x000fe2000001ff00 */
[----:B------:R1:W-:Y:S01]  /*16a0*/  STL [R1+0x14], RZ ;  /* 0x000014ff01007387 */ /* 0x0003e20000100800 */
[----:B------:R-:W-:Y:S01]  /*16b0*/  ULOP3.LUT UR15, UR10, 0x3fff, URZ, 0xc0, !UPT ;  /* 0x00003fff0a0f7892 */ /* 0x000fe2000f8ec03f */
        /* <DEDUP_REMOVED lines=18> */
[----:B------:R1:W-:Y:S01]  /*17e0*/  STL [R1], RZ ;  /* 0x000000ff01007387 */ /* 0x0003e20000100800 */
[----:B------:R-:W-:-:S02]  /*17f0*/  CS2R R74, SRZ ;  /* 0x00000000004a7805 */ /* 0x000fc4000001ff00 */
[----:B------:R-:W-:Y:S02]  /*1800*/  CS2R R76, SRZ ;  /* 0x00000000004c7805 */ /* 0x000fe4000001ff00 */
[----:B------:R-:W-:Y:S02]  /*1810*/  CS2R R78, SRZ ;  /* 0x00000000004e7805 */ /* 0x000fe4000001ff00 */
[----:B------:R-:W-:Y:S02]  /*1820*/  CS2R R80, SRZ ;  /* 0x0000000000507805 */ /* 0x000fe4000001ff00 */
[----:B------:R-:W-:Y:S02]  /*1830*/  CS2R R82, SRZ ;  /* 0x0000000000527805 */ /* 0x000fe4000001ff00 */
[----:B------:R-:W-:Y:S02]  /*1840*/  CS2R R84, SRZ ;  /* 0x0000000000547805 */ /* 0x000fe4000001ff00 */
        /* <DEDUP_REMOVED lines=32> */
[----:B------:R-:W-:Y:S01]  /*1a50*/  CS2R R150, SRZ ;  /* 0x0000000000967805 */ /* 0x000fe2000001ff00 */
[----:B-1----:R-:W-:Y:S06]  /*1a60*/  @!P0 BRA `(.L_x_13) ;  /* 0x0000001000548947 */ /* 0x002fec0003800000 */
[----:B------:R-:W-:-:S06]  /*1a70*/  UISETP.NE.AND UP0, UPT, UR23, 0x3, UPT ;  /* 0x000000031700788c */ /* 0x000fcc000bf05270 */
[----:B------:R-:W-:-:S13]  /*1a80*/  PLOP3.LUT P1, PT, PT, PT, UP0, 0x80, 0x0 ;  /* 0x000000000000781c */ /* 0x000fda0003f2f008 */
[----:B------:R-:W-:Y:S05]  /*1a90*/  @!P1 BRA `(.L_x_14) ;  /* 0x0000000000049947 */ /* 0x000fea0003800000 */
[----:B------:R-:W-:Y:S01]  /*1aa0*/  BPT.TRAP 0x1 ;  /* 0x000000040000795c */ /* 0x000fe20000300000 */
.L_x_14:
[----:B------:R-:W-:Y:S01]  /*1ab0*/  ULEA UR6, UR5, UR14, 0x3 ;  /* 0x0000000e05067291 */ /* 0x000fe2000f8e183f */
[----:B------:R-:W-:-:S05]  /*1ac0*/  IMAD.U32 R0, RZ, RZ, UR4 ;  /* 0x00000004ff007e24 */ /* 0x000fca000f8e00ff */
[----:B------:R-:W-:-:S04]  /*1ad0*/  SHF.L.U32 R0, R0, 0x1f, RZ ;  /* 0x0000001f00007819 */ /* 0x000fc800000006ff */
[----:B------:R0:W1:Y:S01]  /*1ae0*/  SYNCS.PHASECHK.TRANS64.TRYWAIT P0, [UR6], R0 ;  /* 0x00000000ff0075a7 */ /* 0x0000620008000146 */
[----:B------:R-:W-:Y:S05]  /*1af0*/  @!P1 BRA `(.L_x_15) ;  /* 0x0000000000049947 */ /* 0x000fea0003800000 */
[----:B------:R-:W-:Y:S01]  /*1b00*/  BPT.TRAP 0x1 ;  /* 0x000000040000795c */ /* 0x000fe20000300000 */
.L_x_15:
[----:B-1----:R-:W-:Y:S05]  /*1b10*/  @P0 BRA `(.L_x_16) ;  /* 0x0000000000080947 */ /* 0x002fea0003800000 */
[----:B------:R-:W1:Y:S02]  /*1b20*/  SYNCS.PHASECHK.TRANS64.TRYWAIT P0, [UR6], R0 ;  /* 0x00000000ff0075a7 */ /* 0x000e640008000146 */
[----:B-1----:R-:W-:Y:S05]  /*1b30*/  @!P0 BRA `(.L_x_17) ;  /* 0x000000e000b48947 */ /* 0x002fea0003800000 */
.L_x_16:
[----:B------:R2:W-:Y:S01]  /*1b40*/  STL [R1+0x74], RZ ;  /* 0x000074ff01007387 */ /* 0x0005e20000100800 */
[----:B------:R-:W-:Y:S01]  /*1b50*/  UIADD3 UR6, UR14, 0x3100, URZ ;  /* 0x000031000e067890 */ /* 0x000fe2000fffe03f */
[----:B------:R-:W-:Y:S01]  /*1b60*/  WARPGROUP.ARRIVE ;  /* 0x00000000000079c5 */ /* 0x000fe20000000000 */
[----:B------:R-:W-:Y:S01]  /*1b70*/  ULDC UR7, c[0x0][0x50c] ;  /* 0x0001430000077ab9 */ /* 0x000fe20000000800 */
[----:B------:R2:W-:Y:S01]  /*1b80*/  STL [R1+0x70], RZ ;  /* 0x000070ff01007387 */ /* 0x0005e20000100800 */
[----:B------:R-:W-:Y:S01]  /*1b90*/  UISETP.NE.AND UP0, UPT, UR7, 0x1, UPT ;  /* 0x000000010700788c */ /* 0x000fe2000bf05270 */
[----:B01----:R-:W-:Y:S01]  /*1ba0*/  IMAD.MOV.U32 R0, RZ, RZ, RZ ;  /* 0x000000ffff007224 */ /* 0x003fe200078e00ff */
[----:B------:R-:W-:Y:S01]  /*1bb0*/  USHF.R.U32.HI UR6, URZ, 0x4, UR6 ;  /* 0x000000043f067899 */ /* 0x000fe20008011606 */
[----:B------:R2:W-:Y:S01]  /*1bc0*/  STL [R1+0x6c], RZ ;  /* 0x00006cff01007387 */ /* 0x0005e20000100800 */
[----:B------:R-:W-:Y:S01]  /*1bd0*/  USEL UR7, URZ, 0x1, UP0 ;  /* 0x000000013f077887 */ /* 0x000fe20008000000 */
[----:B------:R-:W-:Y:S01]  /*1be0*/  CS2R R2, SRZ ;  /* 0x0000000000027805 */ /* 0x000fe2000001ff00 */
[----:B------:R-:W-:Y:S01]  /*1bf0*/  ULOP3.LUT UR6, UR6, 0x3fff, URZ, 0xc0, !UPT ;  /* 0x00003fff06067892 */ /* 0x000fe2000f8ec03f */
[----:B------:R2:W-:Y:S01]  /*1c00*/  STL [R1+0x68], RZ ;  /* 0x000068ff01007387 */ /* 0x0005e20000100800 */
[----:B------:R-:W-:Y:S01]  /*1c10*/  ULOP3.LUT UR8, UR15, 0x10000, URZ, 0xfc, !UPT ;  /* 0x000100000f087892 */ /* 0x000fe2000f8efc3f */
[----:B------:R-:W-:Y:S01]  /*1c20*/  CS2R R4, SRZ ;  /* 0x0000000000047805 */ /* 0x000fe2000001ff00 */
[----:B------:R-:W-:Y:S01]  /*1c30*/  ULOP3.LUT UR6, UR6, 0x10000, URZ, 0xfc, !UPT ;  /* 0x0001000006067892 */ /* 0x000fe2000f8efc3f */
[----:B------:R2:W-:Y:S01]  /*1c40*/  STL [R1+0x64], RZ ;  /* 0x000064ff01007387 */ /* 0x0005e20000100800 */
[----:B------:R-:W-:Y:S01]  /*1c50*/  ISETP.NE.AND P0, PT, RZ, UR7, PT ;  /* 0x00000007ff007c0c */ /* 0x000fe2000bf05270 */
[----:B------:R-:W-:Y:S01]  /*1c60*/  ULEA UR8, UR5, UR8, 0x8 ;  /* 0x0000000805087291 */ /* 0x000fe2000f8e403f */
[----:B------:R-:W-:Y:S01]  /*1c70*/  CS2R R6, SRZ ;  /* 0x0000000000067805 */ /* 0x000fe2000001ff00 */
[----:B------:R2:W-:Y:S01]  /*1c80*/  STL [R1+0x60], RZ ;  /* 0x000060ff01007387 */ /* 0x0005e20000100800 */
[----:B------:R-:W-:Y:S01]  /*1c90*/  ULEA UR10, UR5, UR6, 0x9 ;  /* 0x00000006050a7291 */ /* 0x000fe2000f8e483f */
[----:B------:R-:W-:Y:S01]  /*1ca0*/  CS2R R8, SRZ ;  /* 0x0000000000087805 */ /* 0x000fe2000001ff00 */
[----:B------:R-:W-:Y:S01]  /*1cb0*/  UMOV UR9, 0xc0000010 ;  /* 0xc000001000097882 */ /* 0x000fe20000000000 */
[----:B------:R2:W-:Y:S01]  /*1cc0*/  STL [R1+0x5c], RZ ;  /* 0x00005cff01007387 */ /* 0x0005e20000100800 */
[----:B------:R-:W-:Y:S01]  /*1cd0*/  UMOV UR11, 0xc0000010 ;  /* 0xc0000010000b7882 */ /* 0x000fe20000000000 */
[----:B------:R-:W-:Y:S01]  /*1ce0*/  UMOV UR6, 0x1 ;  /* 0x0000000100067882 */ /* 0x000fe20000000000 */
[----:B------:R-:W-:Y:S01]  /*1cf0*/  CS2R R10, SRZ ;  /* 0x00000000000a7805 */ /* 0x000fe2000001ff00 */
[----:B------:R2:W-:Y:S01]  /*1d00*/  STL [R1+0x58], RZ ;  /* 0x000058ff01007387 */ /* 0x0005e20000100800 */
[----:B------:R-:W-:Y:S01]  /*1d10*/  CS2R R12, SRZ ;  /* 0x00000000000c7805 */ /* 0x000fe2000001ff00 */
[----:B------:R-:W-:Y:S01]  /*1d20*/  QGMMA.64x256x32.F32.E5M2.E5M2 R24, gdesc[UR8], RZ, !UPT, gsb0 ;  /* 0x03e00000081879f3 */ /* 0x000fe2000c0038ff */
        /* <DEDUP_REMOVED lines=55> */
[----:B------:R-:W-:Y:S01]  /*20a0*/  CS2R R224, SRZ ;  /* 0x0000000000e07805 */ /* 0x000fe2000001ff00 */
[----:B------:R-:W-:Y:S01]  /*20b0*/  IMAD.MOV.U32 R226, RZ, RZ, RZ ;  /* 0x000000ffffe27224 */ /* 0x000fe200078e00ff */
[----:B------:R2:W-:Y:S04]  /*20c0*/  STL [R1+0x1c], RZ ;  /* 0x00001cff01007387 */ /* 0x0005e80000100800 */
[----:B------:R2:W-:Y:S04]  /*20d0*/  STL [R1+0x18], RZ ;  /* 0x000018ff01007387 */ /* 0x0005e80000100800 */
[----:B------:R2:W-:Y:S04]  /*20e0*/  STL [R1+0x14], RZ ;  /* 0x000014ff01007387 */ /* 0x0005e80000100800 */
[----:B------:R2:W-:Y:S04]  /*20f0*/  STL [R1+0x10], RZ ;  /* 0x000010ff01007387 */ /* 0x0005e80000100800 */
[----:B------:R2:W-:Y:S04]  /*2100*/  STL [R1+0xc], RZ ;  /* 0x00000cff01007387 */ /* 0x0005e80000100800 */
[----:B------:R2:W-:Y:S04]  /*2110*/  STL [R1+0x8], RZ ;  /* 0x000008ff01007387 */ /* 0x0005e80000100800 */
[----:B------:R2:W-:Y:S04]  /*2120*/  STL [R1+0x4], RZ ;  /* 0x000004ff01007387 */ /* 0x0005e80000100800 */
[----:B------:R2:W-:Y:S01]  /*2130*/  STL [R1], RZ ;  /* 0x000000ff01007387 */ /* 0x0005e20000100800 */
[----:B------:R-:W-:Y:S05]  /*2140*/  @!P0 BRA `(.L_x_18) ;  /* 0x0000000800808947 */ /* 0x000fea0003800000 */
[----:B------:R-:W-:Y:S02]  /*2150*/  WARPGROUP.DEPBAR.LE gsb0, 0x0 ;  /* 0x00008000000079c5 */ /* 0x000fe40000010000 */
[----:B------:R-:W-:-:S01]  /*2160*/  FADD R227, RZ, R122 ;  /* 0x0000007affe37221 */ /* 0x000fc20000000000 */
[----:B------:R-:W-:Y:S01]  /*2170*/  FADD R226, RZ, R24 ;  /* 0x00000018ffe27221 */ /* 0x000fe20000000000 */
[----:B------:R-:W-:-:S01]  /*2180*/  FADD R225, RZ, R25 ;  /* 0x00000019ffe17221 */ /* 0x000fc20000000000 */
[----:B------:R-:W-:Y:S01]  /*2190*/  FADD R224, RZ, R26 ;  /* 0x0000001affe07221 */ /* 0x000fe20000000000 */
[----:B------:R-:W-:-:S01]  /*21a0*/  FADD R223, RZ, R27 ;  /* 0x0000001bffdf7221 */ /* 0x000fc20000000000 */
[----:B------:R0:W-:Y:S01]  /*21b0*/  STL [R1], R227 ;  /* 0x000000e301007387 */ /* 0x0001e20000100800 */
[----:B------:R-:W-:-:S01]  /*21c0*/  FADD R222, RZ, R28 ;  /* 0x0000001cffde7221 */ /* 0x000fc20000000000 */
[----:B------:R-:W-:Y:S01]  /*21d0*/  FADD R221, RZ, R29 ;  /* 0x0000001dffdd7221 */ /* 0x000fe20000000000 */
[----:B------:R-:W-:-:S01]  /*21e0*/  FADD R220, RZ, R30 ;  /* 0x0000001effdc7221 */ /* 0x000fc20000000000 */
[----:B------:R-:W-:Y:S01]  /*21f0*/  FADD R219, RZ, R31 ;  /* 0x0000001fffdb7221 */ /* 0x000fe20000000000 */
[----:B------:R-:W-:-:S01]  /*2200*/  FADD R218, RZ, R32 ;  /* 0x00000020ffda7221 */ /* 0x000fc20000000000 */
[----:B------:R-:W-:Y:S01]  /*2210*/  FADD R217, RZ, R33 ;  /* 0x00000021ffd97221 */ /* 0x000fe20000000000 */
[----:B------:R-:W-:-:S01]  /*2220*/  FADD R216, RZ, R34 ;  /* 0x00000022ffd87221 */ /* 0x000fc20000000000 */
[----:B------:R-:W-:Y:S01]  /*2230*/  FADD R215, RZ, R35 ;  /* 0x00000023ffd77221 */ /* 0x000fe20000000000 */
[----:B------:R-:W-:-:S01]  /*2240*/  FADD R214, RZ, R36 ;  /* 0x00000024ffd67221 */ /* 0x000fc20000000000 */
[----:B0-----:R-:W-:Y:S01]  /*2250*/  FADD R227, RZ, R123 ;  /* 0x0000007bffe37221 */ /* 0x001fe20000000000 */
[----:B------:R-:W-:-:S01]  /*2260*/  FADD R213, RZ, R37 ;  /* 0x00000025ffd57221 */ /* 0x000fc20000000000 */
[----:B------:R-:W-:Y:S01]  /*2270*/  FADD R212, RZ, R38 ;  /* 0x00000026ffd47221 */ /* 0x000fe20000000000 */
[----:B------:R-:W-:-:S01]  /*2280*/  FADD R211, RZ, R39 ;  /* 0x00000027ffd37221 */ /* 0x000fc20000000000 */
[----:B------:R-:W-:Y:S01]  /*2290*/  FADD R210, RZ, R40 ;  /* 0x00000028ffd27221 */ /* 0x000fe20000000000 */
[----:B------:R0:W-:Y:S01]  /*22a0*/  STL [R1+0x4], R227 ;  /* 0x000004e301007387 */ /* 0x0001e20000100800 */
        /* <DEDUP_REMOVED lines=93> */
[----:B------:R-:W-:Y:S01]  /*2880*/  UMOV UR6, URZ ;  /* 0x0000003f00067c82 */ /* 0x000fe20008000000 */
[----:B0-----:R-:W-:-:S05]  /*2890*/  FADD R227, RZ, R130 ;  /* 0x00000082ffe37221 */ /* 0x001fca0000000000 */
[----:B------:R0:W-:Y:S02]  /*28a0*/  STL [R1+0x20], R227 ;  /* 0x000020e301007387 */ /* 0x0001e40000100800 */
        /* <DEDUP_REMOVED lines=42> */
.L_x_18:
[----:B------:R-:W-:-:S04]  /*2b50*/  UIADD3 UR16, UR5, 0x1, URZ ;  /* 0x0000000105107890 */ /* 0x000fc8000fffe03f */
[----:B------:R-:W-:-:S04]  /*2b60*/  UISETP.NE.AND UP0, UPT, UR16, 0x3, UPT ;  /* 0x000000031000788c */ /* 0x000fc8000bf05270 */
[----:B------:R-:W-:Y:S02]  /*2b70*/  USEL UR8, URZ, 0x1, UP0 ;  /* 0x000000013f087887 */ /* 0x000fe40008000000 */
[----:B------:R-:W-:Y:S02]  /*2b80*/  USEL UR16, UR16, URZ, UP0 ;  /* 0x0000003f10107287 */ /* 0x000fe40008000000 */
[----:B------:R-:W-:-:S06]  /*2b90*/  ULOP3.LUT UR8, UR4, UR8, URZ, 0x3c, !UPT ;  /* 0x0000000804087292 */ /* 0x000fcc000f8e3c3f */
[----:B0-----:R-:W-:Y:S01]  /*2ba0*/  IMAD.U32 R227, RZ, RZ, UR8 ;  /* 0x00000008ffe37e24 */ /* 0x001fe2000f8e00ff */
[----:B------:R-:W-:-:S06]  /*2bb0*/  UMOV UR8, 0x1 ;  /* 0x0000000100087882 */ /* 0x000fcc0000000000 */
.L_x_13:
[----:B------:R-:W-:-:S04]  /*2bc0*/  UISETP.LT.AND UP0, UPT, UR12, 0x1, UPT ;  /* 0x000000010c00788c */ /* 0x000fc8000bf01270 */
[----:B------:R-:W-:-:S04]  /*2bd0*/  USEL UR9, UR12, 0x1, UP0 ;  /* 0x000000010c097887 */ /* 0x000fc80008000000 */
[----:B------:R-:W-:-:S04]  /*2be0*/  UIADD3 UR9, UR12, -UR9, URZ ;  /* 0x800000090c097290 */ /* 0x000fc8000fffe03f */
[----:B------:R-:W-:-:S06]  /*2bf0*/  UISETP.GE.AND UP0, UPT, UR9, 0x1, UPT ;  /* 0x000000010900788c */ /* 0x000fcc000bf06270 */
[----:B------:R-:W-:-:S13]  /*2c00*/  PLOP3.LUT P0, PT, PT, PT, UP0, 0x80, 0x0 ;  /* 0x000000000000781c */ /* 0x000fda0003f0f008 */
[----:B------:R-:W-:Y:S05]  /*2c10*/  @!P0 BRA `(.L_x_19) ;  /* 0x0000001000708947 */ /* 0x000fea0003800000 */
[----:B------:R-:W-:Y:S01]  /*2c20*/  IMAD.U32 R228, RZ, RZ, UR9 ;  /* 0x00000009ffe47e24 */ /* 0x000fe2000f8e00ff */
[----:B------:R-:W-:Y:S01]  /*2c30*/  UMOV UR17, UR5 ;  /* 0x0000000500117c82 */ /* 0x000fe20008000000 */
[----:B------:R-:W-:-:S05]  /*2c40*/  ULDC UR24, c[0x0][0x50c] ;  /* 0x0001430000187ab9 */ /* 0x000fca0000000800 */
.L_x_27:
[----:B------:R-:W-:-:S06]  /*2c50*/  UISETP.NE.AND UP0, UPT, UR23, 0x3, UPT ;  /* 0x000000031700788c */ /* 0x000fcc000bf05270 */
[----:B------:R-:W-:-:S13]  /*2c60*/  PLOP3.LUT P1, PT, PT, PT, UP0, 0x80, 0x0 ;  /* 0x000000000000781c */ /* 0x000fda0003f2f008 */
[----:B01----:R-:W-:Y:S05]  /*2c70*/  @!P1 BRA `(.L_x_20) ;  /* 0x0000000000049947 */ /* 0x003fea0003800000 */
[----:B------:R-:W-:Y:S01]  /*2c80*/  BPT.TRAP 0x1 ;  /* 0x000000040000795c */ /* 0x000fe20000300000 */
.L_x_20:
[----:B------:R-:W0:Y:S01]  /*2c90*/  S2UR UR9, SR_CgaCtaId ;  /* 0x00000000000979c3 */ /* 0x000e220000008800 */
[----:B------:R-:W-:Y:S01]  /*2ca0*/  UMOV UR14, 0x400 ;  /* 0x00000400000e7882 */ /* 0x000fe20000000000 */
[----:B------:R-:W-:Y:S01]  /*2cb0*/  SHF.L.U32 R229, R227, 0x1f, RZ ;  /* 0x0000001fe3e57819 */ /* 0x000fe200000006ff */
[----:B0-----:R-:W-:-:S04]  /*2cc0*/  ULEA UR14, UR9, UR14, 0x18 ;  /* 0x0000000e090e7291 */ /* 0x001fc8000f8ec03f */
[----:B------:R-:W-:-:S09]  /*2cd0*/  ULEA UR9, UR16, UR14, 0x3 ;  /* 0x0000000e10097291 */ /* 0x000fd2000f8e183f */
[----:B------:R0:W1:Y:S01]  /*2ce0*/  SYNCS.PHASECHK.TRANS64.TRYWAIT P0, [UR9], R229 ;  /* 0x000000e5ff0075a7 */ /* 0x0000620008000149 */
[----:B------:R-:W-:Y:S05]  /*2cf0*/  @!P1 BRA `(.L_x_21) ;  /* 0x0000000000049947 */ /* 0x000fea0003800000 */
[----:B------:R-:W-:Y:S01]  /*2d00*/  BPT.TRAP 0x1 ;  /* 0x000000040000795c */ /* 0x000fe20000300000 */
.L_x_21:
[----:B-1----:R-:W-:Y:S05]  /*2d10*/  @P0 BRA `(.L_x_22) ;  /* 0x0000000000080947 */ /* 0x002fea0003800000 */
[----:B------:R-:W1:Y:S02]  /*2d20*/  SYNCS.PHASECHK.TRANS64.TRYWAIT P0, [UR9], R229 ;  /* 0x000000e5ff0075a7 */ /* 0x000e640008000149 */
[----:B-1----:R-:W-:Y:S05]  /*2d30*/  @!P0 BRA `(.L_x_23) ;  /* 0x000000d0004c8947 */ /* 0x002fea0003800000 */
.L_x_22:
[----:B------:R-:W-:Y:S01]  /*2d40*/  UIADD3 UR9, UR14, 0x3100, URZ ;  /* 0x000031000e097890 */ /* 0x000fe2000fffe03f */
[----:B------:R-:W-:Y:S01]  /*2d50*/  WARPGROUP.ARRIVE ;  /* 0x00000000000079c5 */ /* 0x000fe20000000000 */
[----:B------:R-:W-:Y:S02]  /*2d60*/  UISETP.NE.AND UP0, UPT, UR7, URZ, UPT ;  /* 0x0000003f0700728c */ /* 0x000fe4000bf05270 */
[----:B------:R-:W-:Y:S02]  /*2d70*/  USHF.R.U32.HI UR9, URZ, 0x4, UR9 ;  /* 0x000000043f097899 */ /* 0x000fe40008011609 */
[----:B------:R-:W-:Y:S02]  /*2d80*/  USEL UR8, UR8, URZ, !UP0 ;  /* 0x0000003f08087287 */ /* 0x000fe4000c000000 */
[----:B------:R-:W-:Y:S02]  /*2d90*/  ULOP3.LUT UR9, UR9, 0x3fff, URZ, 0xc0, !UPT ;  /* 0x00003fff09097892 */ /* 0x000fe4000f8ec03f */
[----:B------:R-:W-:-:S02]  /*2da0*/  ULOP3.LUT UR7, UR15, 0x10000, URZ, 0xfc, !UPT ;  /* 0x000100000f077892 */ /* 0x000fc4000f8efc3f */
[----:B------:R-:W-:Y:S02]  /*2db0*/  ULOP3.LUT UR9, UR9, 0x10000, URZ, 0xfc, !UPT ;  /* 0x0001000009097892 */ /* 0x000fe4000f8efc3f */
[----:B------:R-:W-:Y:S02]  /*2dc0*/  UISETP.NE.U32.AND UP0, UPT, UR8, URZ, UPT ;  /* 0x0000003f0800728c */ /* 0x000fe4000bf05070 */
[----:B------:R-:W-:Y:S02]  /*2dd0*/  ULEA UR8, UR16, UR7, 0x8 ;  /* 0x0000000710087291 */ /* 0x000fe4000f8e403f */
[----:B------:R-:W-:Y:S01]  /*2de0*/  ULEA UR10, UR16, UR9, 0x9 ;  /* 0x00000009100a7291 */ /* 0x000fe2000f8e483f */
[----:B------:R-:W-:Y:S02]  /*2df0*/  UMOV UR11, 0xc0000010 ;  /* 0xc0000010000b7882 */ /* 0x000fe40000000000 */
[----:B------:R-:W-:Y:S01]  /*2e00*/  UMOV UR9, 0xc0000010 ;  /* 0xc000001000097882 */ /* 0x000fe20000000000 */
[----:B------:R-:W-:-:S05]  /*2e10*/  UIADD3 UR6, UR6, 0x1, URZ ;  /* 0x0000000106067890 */ /* 0x000fca000fffe03f */
[----:B------:R-:W-:Y:S01]  /*2e20*/  QGMMA.64x256x32.F32.E5M2.E5M2 R24, gdesc[UR8], R24, UP0, gsb0 ;  /* 0x03e00000081879f3 */ /* 0x000fe2000b803818 */
[----:B------:R-:W-:-:S04]  /*2e30*/  UISETP.NE.AND UP0, UPT, UR6, UR24, UPT ;  /* 0x000000180600728c */ /* 0x000fc8000bf05270 */
[----:B------:R-:W-:-:S06]  /*2e40*/  USEL UR7, URZ, 0x1, UP0 ;  /* 0x000000013f077887 */ /* 0x000fcc0008000000 */
[----:B------:R-:W-:Y:S01]  /*2e50*/  ISETP.NE.AND P0, PT, RZ, UR7, PT ;  /* 0x00000007ff007c0c */ /* 0x000fe2000bf05270 */
[----:B------:R-:W-:-:S12]  /*2e60*/  WARPGROUP.DEPBAR.LE gsb0, 0x1 ;  /* 0x00008000000079c5 */ /* 0x000fd80000010100 */
[----:B------:R-:W-:Y:S05]  /*2e70*/  @!P0 BRA `(.L_x_24) ;  /* 0x0000000c00808947 */ /* 0x000fea0003800000 */
[----:B------:R-:W-:Y:S02]  /*2e80*/  WARPGROUP.DEPBAR.LE gsb0, 0x0 ;  /* 0x00008000000079c5 */ /* 0x000fe40000010000 */
[----:B------:R-:W-:-:S01]  /*2e90*/  FADD R226, R24, R226 ;  /* 0x000000e218e27221 */ /* 0x000fc20000000000 */
[----:B------:R-:W-:Y:S01]  /*2ea0*/  FADD R225, R25, R225 ;  /* 0x000000e119e17221 */ /* 0x000fe20000000000 */
[----:B------:R1:W-:Y:S01]  /*2eb0*/  STL [R1+0x88], R227 ;  /* 0x000088e301007387 */ /* 0x0003e20000100800 */
[----:B------:R-:W-:-:S01]  /*2ec0*/  FADD R224, R26, R224 ;  /* 0x000000e01ae07221 */ /* 0x000fc20000000000 */
[----:B------:R-:W-:Y:S01]  /*2ed0*/  FADD R223, R27, R223 ;  /* 0x000000df1bdf7221 */ /* 0x000fe20000000000 */
[----:B------:R-:W-:-:S01]  /*2ee0*/  FADD R222, R28, R222 ;  /* 0x000000de1cde7221 */ /* 0x000fc20000000000 */
[----:B------:R-:W-:Y:S01]  /*2ef0*/  FADD R221, R29, R221 ;  /* 0x000000dd1ddd7221 */ /* 0x000fe20000000000 */
[----:B-1----:R-:W3:Y:S04]  /*2f00*/  LDL.LU R227, [R1+0x30] ;  /* 0x0000300001e37983 */ /* 0x002ee80000300800 */
[----:B------:R1:W-:Y:S01]  /*2f10*/  STL [R1+0x8c], R226 ;  /* 0x00008ce201007387 */ /* 0x0003e20000100800 */
[----:B------:R-:W-:-:S01]  /*2f20*/  FADD R220, R30, R220 ;  /* 0x000000dc1edc7221 */ /* 0x000fc20000000000 */
[----:B------:R-:W-:-:S02]  /*2f30*/  FADD R219, R31, R219 ;  /* 0x000000db1fdb7221 */ /* 0x000fc40000000000 */
[----:B-1----:R-:W4:Y:S04]  /*2f40*/  LDL.LU R226, [R1+0x2c] ;  /* 0x00002c0001e27983 */ /* 0x002f280000300800 */
[----:B------:R1:W-:Y:S01]  /*2f50*/  STL [R1+0x90], R225 ;  /* 0x000090e101007387 */ /* 0x0003e20000100800 */
[----:B------:R-:W-:-:S03]  /*2f60*/  FADD R218, R32, R218 ;  /* 0x000000da20da7221 */ /* 0x000fc60000000000 */
[----:B-1----:R-:W2:Y:S04]  /*2f70*/  LDL.LU R225, [R1+0x28] ;  /* 0x0000280001e17983 */ /* 0x002ea80000300800 */
        /* <DEDUP_REMOVED lines=9> */
[----:B------:R1:W-:Y:S04]  /*3010*/  STL [R1+0xa0], R221 ;  /* 0x0000a0dd01007387 */ /* 0x0003e80000100800 */
        /* <DEDUP_REMOVED lines=12> */
[----:B-1----:R-:W2:Y:S01]  /*30e0*/  LDL.LU R215, [R1] ;  /* 0x0000000001d77983 */ /* 0x002ea20000300800 */
[----:B------:R-:W-:-:S01]  /*30f0*/  FADD R214, R36, R214 ;  /* 0x000000d624d67221 */ /* 0x000fc20000000000 */
[----:B------:R-:W-:Y:S01]  /*3100*/  FADD R213, R37, R213 ;  /* 0x000000d525d57221 */ /* 0x000fe20000000000 */
[----:B------:R-:W-:-:S01]  /*3110*/  FADD R212, R38, R212 ;  /* 0x000000d426d47221 */ /* 0x000fc20000000000 */
[----:B------:R-:W-:Y:S01]  /*3120*/  FADD R211, R39, R211 ;  /* 0x000000d327d37221 */ /* 0x000fe20000000000 */
[----:B------:R-:W-:-:S01]  /*3130*/  FADD R210, R40, R210 ;  /* 0x000000d228d27221 */ /* 0x000fc20000000000 */
[----:B------:R-:W-:Y:S01]  /*3140*/  STL [R1+0xbc], R214 ;  /* 0x0000bcd601007387 */ /* 0x000fe20000100800 */
        /* <DEDUP_REMOVED lines=11> */
[----:B------:R1:W-:Y:S01]  /*3200*/  STL [R1+0xc8], R211 ;  /* 0x0000c8d301007387 */ /* 0x0003e20000100800 */
[----:B------:R-:W-:-:S01]  /*3210*/  FADD R200, R50, R200 ;  /* 0x000000c832c87221 */ /* 0x000fc20000000000 */
[----:B------:R-:W-:Y:S01]  /*3220*/  FADD R199, R51, R199 ;  /* 0x000000c733c77221 */ /* 0x000fe20000000000 */
        /* <DEDUP_REMOVED lines=69> */
[----:B-----5:R-:W-:Y:S01]  /*3680*/  FADD R0, R121, R0 ;  /* 0x0000000079007221 */ /* 0x020fe20000000000 */
[----:B---3--:R-:W-:-:S01]  /*3690*/  FADD R227, R134, R227 ;  /* 0x000000e386e37221 */ /* 0x008fc20000000000 */
[----:B----4-:R-:W-:Y:S01]  /*36a0*/  FADD R226, R133, R226 ;  /* 0x000000e285e27221 */ /* 0x010fe20000000000 */
[----:B--2---:R-:W-:-:S01]  /*36b0*/  FADD R225, R132, R225 ;  /* 0x000000e184e17221 */ /* 0x004fc20000000000 */
        /* <DEDUP_REMOVED lines=9> */
[----:B------:R-:W-:-:S05]  /*3750*/  FADD R215, R122, R215 ;  /* 0x000000d77ad77221 */ /* 0x000fca0000000000 */
[----:B------:R2:W-:Y:S04]  /*3760*/  STL [R1], R215 ;  /* 0x000000d701007387 */ /* 0x0005e80000100800 */
[----:B------:R3:W-:Y:S04]  /*3770*/  STL [R1+0x4], R216 ;  /* 0x000004d801007387 */ /* 0x0007e80000100800 */
        /* <DEDUP_REMOVED lines=8> */
[----:B-1----:R-:W4:Y:S04]  /*3800*/  LDL.LU R211, [R1+0x34] ;  /* 0x0000340001d37983 */ /* 0x002f280000300800 */
[----:B------:R1:W-:Y:S04]  /*3810*/  STL [R1+0x28], R225 ;  /* 0x000028e101007387 */ /* 0x0003e80000100800 */
[----:B------:R-:W4:Y:S04]  /*3820*/  LDL.LU R212, [R1+0x38] ;  /* 0x0000380001d47983 */ /* 0x000f280000300800 */
[----:B------:R1:W-:Y:S04]  /*3830*/  STL [R1+0x2c], R226 ;  /* 0x00002ce201007387 */ /* 0x0003e80000100800 */
[----:B------:R-:W4:Y:S04]  /*3840*/  LDL.LU R213, [R1+0x3c] ;  /* 0x00003c0001d57983 */ /* 0x000f280000300800 */
[----:B------:R1:W-:Y:S04]  /*3850*/  STL [R1+0x30], R227 ;  /* 0x000030e301007387 */ /* 0x0003e80000100800 */
[----:B------:R-:W4:Y:S04]  /*3860*/  LDL.LU R214, [R1+0x40] ;  /* 0x0000400001d67983 */ /* 0x000f280000300800 */
[----:B--2---:R-:W2:Y:S04]  /*3870*/  LDL.LU R215, [R1+0x44] ;  /* 0x0000440001d77983 */ /* 0x004ea80000300800 */
[----:B---3--:R-:W3:Y:S04]  /*3880*/  LDL.LU R216, [R1+0x48] ;  /* 0x0000480001d87983 */ /* 0x008ee80000300800 */
[----:B----4-:R-:W4:Y:S04]  /*3890*/  LDL.LU R217, [R1+0x4c] ;  /* 0x00004c0001d97983 */ /* 0x010f280000300800 */
[----:B0-----:R-:W4:Y:S04]  /*38a0*/  LDL.LU R218, [R1+0x50] ;  /* 0x0000500001da7983 */ /* 0x001f280000300800 */
[----:B------:R-:W4:Y:S04]  /*38b0*/  LDL.LU R219, [R1+0x54] ;  /* 0x0000540001db7983 */ /* 0x000f280000300800 */
[----:B------:R-:W4:Y:S04]  /*38c0*/  LDL.LU R220, [R1+0x58] ;  /* 0x0000580001dc7983 */ /* 0x000f280000300800 */
[----:B------:R-:W4:Y:S04]  /*38d0*/  LDL.LU R221, [R1+0x5c] ;  /* 0x00005c0001dd7983 */ /* 0x000f280000300800 */
[----:B------:R-:W4:Y:S04]  /*38e0*/  LDL.LU R222, [R1+0x60] ;  /* 0x0000600001de7983 */ /* 0x000f280000300800 */
[----:B------:R-:W4:Y:S04]  /*38f0*/  LDL.LU R223, [R1+0x64] ;  /* 0x0000640001df7983 */ /* 0x000f280000300800 */
[----:B------:R-:W4:Y:S04]  /*3900*/  LDL.LU R224, [R1+0x68] ;  /* 0x0000680001e07983 */ /* 0x000f280000300800 */
[----:B-1----:R-:W4:Y:S04]  /*3910*/  LDL.LU R225, [R1+0x6c] ;  /* 0x00006c0001e17983 */ /* 0x002f280000300800 */
[----:B------:R-:W4:Y:S04]  /*3920*/  LDL.LU R226, [R1+0x70] ;  /* 0x0000700001e27983 */ /* 0x000f280000300800 */
[----:B------:R-:W4:Y:S01]  /*3930*/  LDL.LU R227, [R1+0x74] ;  /* 0x0000740001e37983 */ /* 0x000f220000300800 */
[----:B------:R-:W-:-:S05]  /*3940*/  FADD R211, R135, R211 ;  /* 0x000000d387d37221 */ /* 0x000fca0000000000 */
[----:B------:R0:W-:Y:S01]  /*3950*/  STL [R1+0x34], R211 ;  /* 0x000034d301007387 */ /* 0x0001e20000100800 */
[----:B------:R-:W-:-:S03]  /*3960*/  FADD R212, R136, R212 ;  /* 0x000000d488d47221 */ /* 0x000fc60000000000 */
[----:B0-----:R1:W5:Y:S01]  /*3970*/  LDL.LU R211, [R1+0xc8] ;  /* 0x0000c80001d37983 */ /* 0x0013620000300800 */
[----:B------:R-:W-:-:S03]  /*3980*/  FADD R213, R137, R213 ;  /* 0x000000d589d57221 */ /* 0x000fc60000000000 */
[----:B------:R0:W-:Y:S01]  /*3990*/  STL [R1+0x38], R212 ;  /* 0x000038d401007387 */ /* 0x0001e20000100800 */
[----:B------:R-:W-:-:S01]  /*39a0*/  FADD R214, R138, R214 ;  /* 0x000000d68ad67221 */ /* 0x000fc20000000000 */
[----:B--2---:R-:W-:Y:S02]  /*39b0*/  FADD R215, R139, R215 ;  /* 0x000000d78bd77221 */ /* 0x004fe40000000000 */
[----:B0-----:R1:W5:Y:S01]  /*39c0*/  LDL.LU R212, [R1+0xc4] ;  /* 0x0000c40001d47983 */ /* 0x0013620000300800 */
[----:B---3--:R-:W-:-:S03]  /*39d0*/  FADD R216, R140, R216 ;  /* 0x000000d88cd87221 */ /* 0x008fc60000000000 */
[----:B------:R0:W-:Y:S01]  /*39e0*/  STL [R1+0x3c], R213 ;  /* 0x00003cd501007387 */ /* 0x0001e20000100800 */
[----:B----4-:R-:W-:-:S03]  /*39f0*/  FADD R217, R141, R217 ;  /* 0x000000d98dd97221 */ /* 0x010fc60000000000 */
[----:B0-----:R1:W5:Y:S01]  /*3a00*/  LDL.LU R213, [R1+0xc0] ;  /* 0x0000c00001d57983 */ /* 0x0013620000300800 */
[----:B------:R-:W-:-:S03]  /*3a10*/  FADD R218, R142, R218 ;  /* 0x000000da8eda7221 */ /* 0x000fc60000000000 */
[----:B------:R0:W-:Y:S01]  /*3a20*/  STL [R1+0x40], R214 ;  /* 0x000040d601007387 */ /* 0x0001e20000100800 */
[----:B------:R-:W-:-:S01]  /*3a30*/  FADD R219, R143, R219 ;  /* 0x000000db8fdb7221 */ /* 0x000fc20000000000 */
[----:B------:R-:W-:Y:S02]  /*3a40*/  FADD R220, R144, R220 ;  /* 0x000000dc90dc7221 */ /* 0x000fe40000000000 */
[----:B0-----:R1:W5:Y:S04]  /*3a50*/  LDL.LU R214, [R1+0xbc] ;  /* 0x0000bc0001d67983 */ /* 0x0013680000300800 */
[----:B------:R0:W-:Y:S01]  /*3a60*/  STL [R1+0x44], R215 ;  /* 0x000044d701007387 */ /* 0x0001e20000100800 */
[----:B------:R-:W-:-:S01]  /*3a70*/  FADD R221, R145, R221 ;  /* 0x000000dd91dd7221 */ /* 0x000fc20000000000 */
[----:B------:R-:W-:-:S02]  /*3a80*/  FADD R222, R146, R222 ;  /* 0x000000de92de7221 */ /* 0x000fc40000000000 */
[----:B0-----:R1:W5:Y:S04]  /*3a90*/  LDL.LU R215, [R1+0xb8] ;  /* 0x0000b80001d77983 */ /* 0x0013680000300800 */
[----:B------:R0:W-:Y:S01]  /*3aa0*/  STL [R1+0x48], R216 ;  /* 0x000048d801007387 */ /* 0x0001e20000100800 */
[----:B------:R-:W-:-:S03]  /*3ab0*/  FADD R223, R147, R223 ;  /* 0x000000df93df7221 */ /* 0x000fc60000000000 */
        /* <DEDUP_REMOVED lines=13> */
[----:B------:R0:W-:Y:S04]  /*3b90*/  STL [R1+0x5c], R221 ;  /* 0x00005cdd01007387 */ /* 0x0001e80000100800 */
        /* <DEDUP_REMOVED lines=12> */
[----:B0-----:R1:W5:Y:S01]  /*3c60*/  LDL.LU R227, [R1+0x88] ;  /* 0x0000880001e37983 */ /* 0x0013620000300800 */
[----:B------:R-:W-:-:S05]  /*3c70*/  UMOV UR6, URZ ;  /* 0x0000003f00067c82 */ /* 0x000fca0008000000 */
.L_x_24:
[----:B------:R-:W-:Y:S05]  /*3c80*/  @!P1 BRA `(.L_x_25) ;  /* 0x0000000000049947 */ /* 0x000fea0003800000 */
[----:B------:R-:W-:Y:S01]  /*3c90*/  BPT.TRAP 0x1 ;  /* 0x000000040000795c */ /* 0x000fe20000300000 */
.L_x_25:
[----:B------:R-:W-:Y:S02]  /*3ca0*/  UISETP.GT.U32.AND UP0, UPT, UR13, 0x1, UPT ;  /* 0x000000010d00788c */ /* 0x000fe4000bf04070 */
[----:B------:R-:W-:-:S04]  /*3cb0*/  ULEA UR8, UR17, UR14, 0x3 ;  /* 0x0000000e11087291 */ /* 0x000fc8000f8e183f */
[----:B------:R-:W-:Y:S01]  /*3cc0*/  UIADD3 UR8, UR8, 0x18, URZ ;  /* 0x0000001808087890 */ /* 0x000fe2000fffe03f */
[----:B------:R-:W-:-:S03]  /*3cd0*/  PLOP3.LUT P0, PT, PT, PT, UP0, 0x80, 0x0 ;  /* 0x000000000000781c */ /* 0x000fc60003f0f008 */
[----:B------:R-:W-:-:S09]  /*3ce0*/  UPRMT UR8, URZ, 0x654, UR8 ;  /* 0x000006543f087896 */ /* 0x000fd20008000008 */
[----:B------:R-:W-:Y:S01]  /*3cf0*/  SYNCS.ARRIVE.TRANS64.RED.A1T0 RZ, [UR8], RZ ;  /* 0x000000ffffff79a7 */ /* 0x000fe20008100408 */
[----:B------:R-:W-:Y:S05]  /*3d00*/  @P0 BRA `(.L_x_26) ;  /* 0x0000000000040947 */ /* 0x000fea0003800000 */
[----:B------:R-:W-:Y:S01]  /*3d10*/  BPT.TRAP 0x1 ;  /* 0x000000040000795c */ /* 0x000fe20000300000 */
.L_x_26:
[----:B------:R-:W-:Y:S01]  /*3d20*/  UIADD3 UR16, UR16, 0x1, URZ ;  /* 0x0000000110107890 */ /* 0x000fe2000fffe03f */
[C---:B------:R-:W-:Y:S01]  /*3d30*/  ISETP.GT.AND P0, PT, R228.reuse, 0x1, PT ;  /* 0x00000001e400780c */ /* 0x040fe20003f04270 */
[----:B------:R-:W-:Y:S01]  /*3d40*/  UIADD3 UR17, UR17, 0x1, URZ ;  /* 0x0000000111117890 */ /* 0x000fe2000fffe03f */
[----:B------:R-:W-:Y:S01]  /*3d50*/  VIADD R228, R228, 0xffffffff ;  /* 0xffffffffe4e47836 */ /* 0x000fe20000000000 */
[----:B------:R-:W-:Y:S02]  /*3d60*/  UISETP.NE.AND UP0, UPT, UR16, 0x3, UPT ;  /* 0x000000031000788c */ /* 0x000fe4000bf05270 */
[----:B------:R-:W-:Y:S02]  /*3d70*/  UISETP.NE.AND UP1, UPT, UR17, 0x3, UPT ;  /* 0x000000031100788c */ /* 0x000fe4000bf25270 */
[----:B------:R-:W-:Y:S02]  /*3d80*/  USEL UR8, URZ, 0x1, UP0 ;  /* 0x000000013f087887 */ /* 0x000fe40008000000 */
[----:B------:R-:W-:-:S02]  /*3d90*/  USEL UR16, UR16, URZ, UP0 ;  /* 0x0000003f10107287 */ /* 0x000fc40008000000 */
[----:B------:R-:W-:Y:S02]  /*3da0*/  USEL UR17, UR17, URZ, UP1 ;  /* 0x0000003f11117287 */ /* 0x000fe40008800000 */
[----:B-----5:R-:W-:Y:S01]  /*3db0*/  LOP3.LUT R227, R227, UR8, RZ, 0x3c, !PT ;  /* 0x00000008e3e37c12 */ /* 0x020fe2000f8e3cff */
[----:B------:R-:W-:Y:S01]  /*3dc0*/  UMOV UR8, 0x1 ;  /* 0x0000000100087882 */ /* 0x000fe20000000000 */
[----:B------:R-:W-:Y:S08]  /*3dd0*/  @P0 BRA `(.L_x_27) ;  /* 0xffffffec009c0947 */ /* 0x000ff0000383ffff */
.L_x_19:
[----:B------:R-:W-:-:S04]  /*3de0*/  UISETP.NE.AND UP0, UPT, UR6, URZ, UPT ;  /* 0x0000003f0600728c */ /* 0x000fc8000bf05270 */
[----:B------:R-:W-:-:S06]  /*3df0*/  USEL UR6, URZ, 0x1, !UP0 ;  /* 0x000000013f067887 */ /* 0x000fcc000c000000 */
[----:B------:R-:W-:-:S13]  /*3e00*/  ISETP.NE.AND P0, PT, RZ, UR6, PT ;  /* 0x00000006ff007c0c */ /* 0x000fda000bf05270 */
[----:B------:R-:W-:Y:S05]  /*3e10*/  @!P0 BRA `(.L_x_28) ;  /* 0x0000000c00dc8947 */ /* 0x000fea0003800000 */
[----:B------:R-:W3:Y:S04]  /*3e20*/  LDL.LU R227, [R1+0x74] ;  /* 0x0000740001e37983 */ /* 0x000ee80000300800 */
[----:B---3--:R3:W-:Y:S04]  /*3e30*/  STL [R1+0x88], R227 ;  /* 0x000088e301007387 */ /* 0x0087e80000100800 */
[----:B---3--:R-:W3:Y:S04]  /*3e40*/  LDL.LU R227, [R1+0x70] ;  /* 0x0000700001e37983 */ /* 0x008ee80000300800 */
        /* <DEDUP_REMOVED lines=55> */
[----:B---3--:R-:W3:Y:S01]  /*41c0*/  LDL.LU R227, [R1] ;  /* 0x0000000001e37983 */ /* 0x008ee20000300800 */
[----:B------:R-:W-:-:S02]  /*41d0*/  WARPGROUP.DEPBAR.LE gsb0, 0x0 ;  /* 0x00008000000079c5 */ /* 0x000fc40000010000 */
[----:B------:R-:W-:Y:S01]  /*41e0*/  FADD R226, R24, R226 ;  /* 0x000000e218e27221 */ /* 0x000fe20000000000 */
        /* <DEDUP_REMOVED lines=97> */
[----:B---3--:R-:W-:-:S05]  /*4800*/  FADD R227, R122, R227 ;  /* 0x000000e37ae37221 */ /* 0x008fca0000000000 */
[----:B------:R3:W-:Y:S04]  /*4810*/  STL [R1], R227 ;  /* 0x000000e301007387 */ /* 0x0007e80000100800 */
[----:B---3--:R-:W3:Y:S02]  /*4820*/  LDL.LU R227, [R1+0xf8] ;  /* 0x0000f80001e37983 */ /* 0x008ee40000300800 */
[----:B---3--:R-:W-:-:S05]  /*4830*/  FADD R227, R123, R227 ;  /* 0x000000e37be37221 */ /* 0x008fca0000000000 */
[----:B------:R3:W-:Y:S04]  /*4840*/  STL [R1+0x4], R227 ;  /* 0x000004e301007387 */ /* 0x0007e80000100800 */
        /* <DEDUP_REMOVED lines=83> */
[----:B------:R3:W-:Y:S02]  /*4d80*/  STL [R1+0x74], R227 ;  /* 0x000074e301007387 */ /* 0x0007e40000100800 */
.L_x_28:
[----:B------:R-:W-:Y:S02]  /*4d90*/  WARPGROUP.DEPBAR.LE gsb0, 0x0 ;  /* 0x00008000000079c5 */ /* 0x000fe40000010000 */
[----:B------:R-:W4:Y:S02]  /*4da0*/  LDC R24, c[0x0][0x28c] ;  /* 0x0000a300ff187b82 */ /* 0x000f240000000800 */
[----:B----4-:R-:W-:-:S13]  /*4db0*/  ISETP.GE.AND P0, PT, R24, 0x1, PT ;  /* 0x000000011800780c */ /* 0x010fda0003f06270 */
[----:B------:R-:W-:Y:S05]  /*4dc0*/  @!P0 BRA `(.L_x_29) ;  /* 0x0000000000488947 */ /* 0x000fea0003800000 */
[----:B------:R-:W-:-:S06]  /*4dd0*/  UISETP.NE.AND UP0, UPT, UR23, 0x3, UPT ;  /* 0x000000031700788c */ /* 0x000fcc000bf05270 */
[----:B------:R-:W-:-:S13]  /*4de0*/  PLOP3.LUT P0, PT, PT, PT, UP0, 0x80, 0x0 ;  /* 0x000000000000781c */ /* 0x000fda0003f0f008 */
[----:B------:R-:W-:Y:S05]  /*4df0*/  @!P0 BRA `(.L_x_30) ;  /* 0x0000000000048947 */ /* 0x000fea0003800000 */
[----:B------:R-:W-:Y:S01]  /*4e00*/  BPT.TRAP 0x1 ;  /* 0x000000040000795c */ /* 0x000fe20000300000 */
.L_x_30:
[----:B------:R-:W-:-:S04]  /*4e10*/  UISETP.LT.AND UP0, UPT, UR12, 0x1, UPT ;  /* 0x000000010c00788c */ /* 0x000fc8000bf01270 */
[----:B------:R-:W-:Y:S02]  /*4e20*/  USEL UR8, UR12, 0x1, UP0 ;  /* 0x000000010c087887 */ /* 0x000fe40008000000 */
[----:B------:R-:W-:Y:S02]  /*4e30*/  UISETP.GT.U32.AND UP0, UPT, UR13, 0x1, UPT ;  /* 0x000000010d00788c */ /* 0x000fe4000bf04070 */
[----:B------:R-:W-:-:S04]  /*4e40*/  UIADD3 UR8, UR5, UR12, -UR8 ;  /* 0x0000000c05087290 */ /* 0x000fc8000fffe808 */
[----:B------:R-:W-:Y:S01]  /*4e50*/  UIMAD.WIDE.U32 UR6, UR8, -0x55555555, URZ ;  /* 0xaaaaaaab080678a5 */ /* 0x000fe2000f8e003f */
[----:B------:R-:W-:-:S03]  /*4e60*/  PLOP3.LUT P0, PT, PT, PT, UP0, 0x80, 0x0 ;  /* 0x000000000000781c */ /* 0x000fc60003f0f008 */
[----:B------:R-:W-:-:S04]  /*4e70*/  USHF.R.U32.HI UR6, URZ, 0x1, UR7 ;  /* 0x000000013f067899 */ /* 0x000fc80008011607 */
[----:B------:R-:W-:-:S04]  /*4e80*/  UIMAD UR8, UR6, -0x3, UR8 ;  /* 0xfffffffd060878a4 */ /* 0x000fc8000f8e0208 */
[----:B------:R-:W-:-:S04]  /*4e90*/  ULEA UR8, UR8, UR14, 0x3 ;  /* 0x0000000e08087291 */ /* 0x000fc8000f8e183f */
[----:B------:R-:W-:-:S04]  /*4ea0*/  UIADD3 UR8, UR8, 0x18, URZ ;  /* 0x0000001808087890 */ /* 0x000fc8000fffe03f */
[----:B------:R-:W-:-:S09]  /*4eb0*/  UPRMT UR8, URZ, 0x654, UR8 ;  /* 0x000006543f087896 */ /* 0x000fd20008000008 */
[----:B------:R-:W-:Y:S01]  /*4ec0*/  SYNCS.ARRIVE.TRANS64.RED.A1T0 RZ, [UR8], RZ ;  /* 0x000000ffffff79a7 */ /* 0x000fe20008100408 */
[----:B------:R-:W-:Y:S05]  /*4ed0*/  @P0 BRA `(.L_x_29) ;  /* 0x0000000000040947 */ /* 0x000fea0003800000 */
[----:B------:R-:W-:Y:S01]  /*4ee0*/  BPT.TRAP 0x1 ;  /* 0x000000040000795c */ /* 0x000fe20000300000 */
.L_x_29:
[----:B------:R4:W-:Y:S01]  /*4ef0*/  STL [R1+0x8c], R2 ;  /* 0x00008c0201007387 */ /* 0x0009e20000100800 */
[----:B------:R-:W0:Y:S01]  /*4f00*/  LDC R28, c[0x0][0x288] ;  /* 0x0000a200ff1c7b82 */ /* 0x000e220000000800 */
[----:B------:R-:W-:Y:S02]  /*4f10*/  UIADD3 UR9, UR12, UR5, URZ ;  /* 0x000000050c097290 */ /* 0x000fe4000fffe03f */
[----:B------:R1:W-:Y:S01]  /*4f20*/  STL [R1+0x88], R0 ;  /* 0x0000880001007387 */ /* 0x0003e20000100800 */
[----:B------:R-:W-:Y:S01]  /*4f30*/  USHF.R.S32.HI UR10, URZ, 0x1f, UR22 ;  /* 0x0000001f3f0a7899 */ /* 0x000fe20008011416 */
[----:B------:R-:W-:Y:S01]  /*4f40*/  ULDC.64 UR14, c[0x0][0x5d0] ;  /* 0x00017400000e7ab9 */ /* 0x000fe20000000a00 */
[----:B------:R-:W-:Y:S01]  /*4f50*/  ULDC UR11, c[0x0][0x284] ;  /* 0x0000a100000b7ab9 */ /* 0x000fe20000000800 */
[----:B----4-:R-:W4:Y:S01]  /*4f60*/  S2R R2, SR_TID.X ;  /* 0x0000000000027919 */ /* 0x010f220000002100 */
[----:B-1----:R-:W2:Y:S04]  /*4f70*/  LDL.LU R0, [R1+0x80] ;  /* 0x0000800001007983 */ /* 0x002ea80000300800 */
[----:B---3--:R-:W3:Y:S01]  /*4f80*/  LDL.LU R227, [R1+0x84] ;  /* 0x0000840001e37983 */ /* 0x008ee20000300800 */
[----:B------:R-:W-:-:S02]  /*4f90*/  UISETP.GT.U32.AND UP0, UPT, UR9, 0x2, UPT ;  /* 0x000000020900788c */ /* 0x000fc4000bf04070 */
[----:B------:R-:W-:Y:S01]  /*4fa0*/  UISETP.GE.U32.AND UP1, UPT, UR12, 0x3, UPT ;  /* 0x000000030c00788c */ /* 0x000fe2000bf26070 */
[--C-:B----4-:R-:W-:Y:S02]  /*4fb0*/  SHF.R.U32.HI R24, RZ, 0x2, R2.reuse ;  /* 0x00000002ff187819 */ /* 0x110fe40000011602 */
[----:B------:R-:W-:Y:S02]  /*4fc0*/  LOP3.LUT R26, R2, 0x60, RZ, 0xc0, !PT ;  /* 0x00000060021a7812 */ /* 0x000fe400078ec0ff */
[----:B------:R-:W-:Y:S02]  /*4fd0*/  SHF.R.U32.HI R27, RZ, 0x7, R2 ;  /* 0x00000007ff1b7819 */ /* 0x000fe40000011602 */
[----:B------:R-:W-:Y:S02]  /*4fe0*/  LOP3.LUT R25, R24, 0x7, RZ, 0xc0, !PT ;  /* 0x0000000718197812 */ /* 0x000fe400078ec0ff */
[----:B------:R-:W-:Y:S02]  /*4ff0*/  SHF.R.U32.HI R26, RZ, 0x1, R26 ;  /* 0x00000001ff1a7819 */ /* 0x000fe4000001161a */
[----:B------:R-:W-:-:S02]  /*5000*/  LOP3.LUT R24, R27, 0x1, RZ, 0xc0, !PT ;  /* 0x000000011b187812 */ /* 0x000fc400078ec0ff */
[----:B------:R-:W-:-:S03]  /*5010*/  IADD3 R29, RZ, -R26, -R25 ;  /* 0x8000001aff1d7210 */ /* 0x000fc60007ffe819 */
[C---:B------:R-:W-:Y:S02]  /*5020*/  IMAD.SHL.U32 R30, R24.reuse, 0x40, RZ ;  /* 0x00000040181e7824 */ /* 0x040fe400078e00ff */
[----:B------:R-:W-:Y:S02]  /*5030*/  IMAD R29, R24, -0x40, R29 ;  /* 0xffffffc0181d7824 */ /* 0x000fe400078e021d */
[----:B------:R-:W-:Y:S01]  /*5040*/  IMAD.SHL.U32 R24, R2, 0x2, RZ ;  /* 0x0000000202187824 */ /* 0x000fe200078e00ff */
[----:B------:R-:W-:-:S04]  /*5050*/  LOP3.LUT R27, R30, 0x40, R25, 0xe2, !PT ;  /* 0x000000401e1b7812 */ /* 0x000fc800078ee219 */
[----:B------:R-:W-:Y:S02]  /*5060*/  LOP3.LUT R30, R24, 0x6, RZ, 0xc0, !PT ;  /* 0x00000006181e7812 */ /* 0x000fe400078ec0ff */
[----:B------:R-:W-:Y:S02]  /*5070*/  LOP3.LUT R24, R2, 0x3, RZ, 0xc0, !PT ;  /* 0x0000000302187812 */ /* 0x000fe400078ec0ff */
[----:B------:R1:W5:Y:S01]  /*5080*/  LDL.LU R2, [R1+0x8c] ;  /* 0x00008c0001027983 */ /* 0x0003620000300800 */
[----:B------:R-:W-:Y:S01]  /*5090*/  UIMAD.WIDE.U32 UR6, UR9, -0x55555555, URZ ;  /* 0xaaaaaaab090678a5 */ /* 0x000fe2000f8e003f */
[----:B--2---:R-:W-:Y:S01]  /*50a0*/  PRMT R30, R30, 0x6540, R0 ;  /* 0x000065401e1e7816 */ /* 0x004fe20000000000 */
[----:B------:R-:W-:Y:S02]  /*50b0*/  IMAD.SHL.U32 R35, R0, 0x100, RZ ;  /* 0x0000010000237824 */ /* 0x000fe400078e00ff */
[----:B------:R1:W5:Y:S01]  /*50c0*/  LDL.LU R0, [R1+0x88] ;  /* 0x0000880001007983 */ /* 0x0003620000300800 */
[----:B0-----:R-:W-:Y:S01]  /*50d0*/  IMAD R34, R24, -0x2, R28 ;  /* 0xfffffffe18227824 */ /* 0x001fe200078e021c */
[----:B------:R-:W-:Y:S01]  /*50e0*/  UIMAD UR5, UR10, UR14, URZ ;  /* 0x0000000e0a0572a4 */ /* 0x000fe2000f8e023f */
[----:B------:R-:W-:Y:S01]  /*50f0*/  ISETP.GE.AND P0, PT, R35, R28, PT ;  /* 0x0000001c2300720c */ /* 0x000fe20003f06270 */
[C---:B---3--:R-:W-:Y:S01]  /*5100*/  IMAD.SHL.U32 R28, R227.reuse, 0x80, RZ ;  /* 0x00000080e31c7824 */ /* 0x048fe200078e00ff */
[----:B------:R-:W-:Y:S01]  /*5110*/  UISETP.LT.U32.AND UP0, UPT, UR12, 0x3, UP0 ;  /* 0x000000030c00788c */ /* 0x000fe20008701070 */
[--C-:B------:R-:W-:Y:S01]  /*5120*/  SHF.R.S32.HI R31, RZ, 0x1f, R30.reuse ;  /* 0x0000001fff1f7819 */ /* 0x100fe2000001141e */
[----:B------:R-:W-:Y:S01]  /*5130*/  UIMAD UR8, UR22, UR15, UR5 ;  /* 0x0000000f160872a4 */ /* 0x000fe2000f8e0205 */
[----:B------:R-:W-:Y:S01]  /*5140*/  IMAD.U32 R25, RZ, RZ, UR14 ;  /* 0x0000000eff197e24 */ /* 0x000fe2000f8e00ff */
[C---:B------:R-:W-:Y:S01]  /*5150*/  ISETP.GE.OR P0, PT, R28.reuse, UR11, P0 ;  /* 0x0000000b1c007c0c */ /* 0x040fe20008706670 */
[----:B------:R-:W-:Y:S01]  /*5160*/  USEL UR5, URZ, 0x1, !UP0 ;  /* 0x000000013f057887 */ /* 0x000fe2000c000000 */
[----:B------:R-:W-:Y:S01]  /*5170*/  IMAD.WIDE R32, R227, 0x80, RZ ;  /* 0x00000080e3207825 */ /* 0x000fe200078e02ff */
[----:B------:R-:W-:Y:S01]  /*5180*/  USHF.R.U32.HI UR6, URZ, 0x1, UR7 ;  /* 0x000000013f067899 */ /* 0x000fe20008011607 */
[----:B------:R-:W-:Y:S01]  /*5190*/  IADD3 R38, -R28, UR11, R29 ;  /* 0x0000000b1c267c10 */ /* 0x000fe2000fffe11d */
[----:B------:R-:W-:Y:S01]  /*51a0*/  ULOP3.LUT UR4, UR4, UR5, URZ, 0x3c, !UPT ;  /* 0x0000000504047292 */ /* 0x000fe2000f8e3c3f */
[----:B------:R-:W-:Y:S01]  /*51b0*/  IMAD.WIDE.U32 R24, R25, UR22, R30 ;  /* 0x0000001619187c25 */ /* 0x000fe2000f8e001e */
[----:B------:R-:W-:Y:S01]  /*51c0*/  UIMAD UR5, UR6, -0x3, UR9 ;  /* 0xfffffffd060578a4 */ /* 0x000fe2000f8e0209 */
[----:B------:R-:W-:Y:S01]  /*51d0*/  LOP3.LUT R39, R32, R27, R26, 0xfe, !PT ;  /* 0x0000001b20277212 */ /* 0x000fe200078efe1a */
[----:B------:R-:W-:Y:S01]  /*51e0*/  @UP1 ULOP3.LUT UR4, UR4, 0x1, UR6, 0x78, !UPT ;  /* 0x0000000104041892 */ /* 0x000fe2000f8e7806 */
[----:B------:R-:W-:-:S02]  /*51f0*/  VIADD R25, R25, UR8 ;  /* 0x0000000819197c36 */ /* 0x000fc40008000000 */
[----:B------:R-:W-:Y:S02]  /*5200*/  IMAD.IADD R35, R34, 0x1, -R35 ;  /* 0x0000000122237824 */ /* 0x000fe400078e0a23 */
[----:B------:R-:W-:Y:S01]  /*5210*/  IMAD.MOV.U32 R34, RZ, RZ, -0x1 ;  /* 0xffffffffff227424 */ /* 0x000fe200078e00ff */
[----:B-1----:R-:W-:Y:S06]  /*5220*/  @P0 BRA `(.L_x_31) ;  /* 0x0000008c00980947 */ /* 0x002fec0003800000 */
[----:B------:R-:W0:Y:S01]  /*5230*/  LDC.64 R28, c[0x0][0x5c8] ;  /* 0x00017200ff1c7b82 */ /* 0x000e220000000a00 */
[----:B------:R-:W-:Y:S01]  /*5240*/  ULDC.64 UR6, c[0x0][0x5c0] ;  /* 0x0001700000067ab9 */ /* 0x000fe20000000a00 */
[----:B------:R-:W-:Y:S01]  /*5250*/  BSSY B0, `(.L_x_31) ;  /* 0x00008e3000007945 */ /* 0x000fe20003800000 */
[-C--:B0-----:R-:W-:Y:S02]  /*5260*/  IMAD R26, R33, R28.reuse, RZ ;  /* 0x0000001c211a7224 */ /* 0x081fe400078e02ff */
[----:B------:R-:W-:-:S04]  /*5270*/  IMAD.WIDE.U32 R24, R39, R28, R24 ;  /* 0x0000001c27187225 */ /* 0x000fc800078e0018 */
[----:B------:R-:W-:Y:S01]  /*5280*/  IMAD R27, R39, R29, R26 ;  /* 0x0000001d271b7224 */ /* 0x000fe200078e021a */
[----:B------:R-:W-:Y:S02]  /*5290*/  LEA R26, P0, R28, R24, 0x3 ;  /* 0x000000181c1a7211 */ /* 0x000fe400078018ff */
[----:B------:R-:W-:Y:S01]  /*52a0*/  IADD3 R24, P1, R24, UR6, RZ ;  /* 0x0000000618187c10 */ /* 0x000fe2000ff3e0ff */
[----:B------:R-:W-:Y:S01]  /*52b0*/  IMAD.IADD R27, R25, 0x1, R27 ;  /* 0x00000001191b7824 */ /* 0x000fe200078e021b */
[----:B------:R-:W-:-:S04]  /*52c0*/  IADD3 R26, P3, R26, UR6, RZ ;  /* 0x000000061a1a7c10 */ /* 0x000fc8000ff7e0ff */
[----:B------:R-:W-:Y:S02]  /*52d0*/  LEA.HI.X R28, R28, R27, R29, 0x3, P0 ;  /* 0x0000001b1c1c7211 */ /* 0x000fe400000f1c1d */
[----:B------:R-:W-:Y:S02]  /*52e0*/  FSETP.NEU.AND P0, PT, RZ, UR21, PT ;  /* 0x00000015ff007c0b */ /* 0x000fe4000bf0d000 */
[----:B------:R-:W-:Y:S02]  /*52f0*/  IADD3.X R25, R27, UR7, RZ, P1, !PT ;  /* 0x000000071b197c10 */ /* 0x000fe40008ffe4ff */
[----:B------:R-:W-:-:S09]  /*5300*/  IADD3.X R27, R28, UR7, RZ, P3, !PT ;  /* 0x000000071c1b7c10 */ /* 0x000fd20009ffe4ff */
[----:B------:R-:W-:Y:S05]  /*5310*/  @!P0 BRA `(.L_x_32) ;  /* 0x0000006800d88947 */ /* 0x000fea0003800000 */
[----:B------:R-:W-:Y:S01]  /*5320*/  ULDC.64 UR8, c[0x0][0x5b8] ;  /* 0x00016e0000087ab9 */ /* 0x000fe20000000a00 */
[----:B------:R-:W-:Y:S01]  /*5330*/  ISETP.GE.AND P0, PT, R38, 0x1, PT ;  /* 0x000000012600780c */ /* 0x000fe20003f06270 */
[----:B------:R-:W-:Y:S02]  /*5340*/  UIMAD UR6, UR10, UR8, URZ ;  /* 0x000000080a0672a4 */ /* 0x000fe4000f8e023f */
[----:B------:R-:W-:Y:S01]  /*5350*/  IMAD.U32 R29, RZ, RZ, UR8 ;  /* 0x00000008ff1d7e24 */ /* 0x000fe2000f8e00ff */
[----:B------:R-:W-:Y:S01]  /*5360*/  BSSY B1, `(.L_x_33) ;  /* 0x000000f000017945 */ /* 0x000fe20003800000 */
[----:B------:R-:W-:Y:S01]  /*5370*/  ISETP.LT.OR P4, PT, R35, 0x1, !P0 ;  /* 0x000000012300780c */ /* 0x000fe20004781670 */
[----:B------:R-:W-:Y:S02]  /*5380*/  UIMAD UR6, UR22, UR9, UR6 ;  /* 0x00000009160672a4 */ /* 0x000fe4000f8e0206 */
[----:B------:R-:W-:Y:S01]  /*5390*/  IMAD.WIDE.U32 R30, R29, UR22, R30 ;  /* 0x000000161d1e7c25 */ /* 0x000fe2000f8e001e */
[----:B------:R-:W-:-:S03]  /*53a0*/  ULDC.64 UR8, c[0x0][0x5a8] ;  /* 0x00016a0000087ab9 */ /* 0x000fc60000000a00 */
[----:B------:R-:W-:Y:S01]  /*53b0*/  VIADD R31, R31, UR6 ;  /* 0x000000061f1f7c36 */ /* 0x000fe20008000000 */
[----:B------:R-:W-:Y:S02]  /*53c0*/  ULDC.64 UR6, c[0x0][0x5b0] ;  /* 0x00016c0000067ab9 */ /* 0x000fe40000000a00 */
[----:B------:R-:W-:Y:S02]  /*53d0*/  IMAD R36, R33, UR6, RZ ;  /* 0x0000000621247c24 */ /* 0x000fe4000f8e02ff */
[----:B------:R-:W-:-:S04]  /*53e0*/  IMAD.WIDE.U32 R28, R39, UR6, R30 ;  /* 0x00000006271c7c25 */ /* 0x000fc8000f8e001e */
[--C-:B------:R-:W-:Y:S01]  /*53f0*/  IMAD R37, R39, UR7, R36.reuse ;  /* 0x0000000727257c24 */ /* 0x100fe2000f8e0224 */
[----:B------:R-:W-:Y:S02]  /*5400*/  IADD3 R28, P1, R28, UR8, RZ ;  /* 0x000000081c1c7c10 */ /* 0x000fe4000ff3e0ff */
[----:B------:R-:W-:Y:S02]  /*5410*/  PRMT R36, RZ, 0x7610, R36 ;  /* 0x00007610ff247816 */ /* 0x000fe40000000024 */
[----:B------:R-:W-:Y:S01]  /*5420*/  IADD3.X R29, R29, UR9, R37, P1, !PT ;  /* 0x000000091d1d7c10 */ /* 0x000fe20008ffe425 */
[----:B------:R-:W-:Y:S08]  /*5430*/  @P4 BRA `(.L_x_34) ;  /* 0x0000000000044947 */ /* 0x000ff00003800000 */
[----:B------:R0:W5:Y:S02]  /*5440*/  LDG.E.U8 R36, desc[UR18][R28.64] ;  /* 0x000000121c247981 */ /* 0x000164000c1e1100 */
.L_x_34:
[----:B------:R-:W-:Y:S05]  /*5450*/  BSYNC B1 ;  /* 0x0000000000017941 */ /* 0x000fea0003800000 */
.L_x_33:
[----:B-----5:R-:W-:Y:S01]  /*5460*/  LOP3.LUT R36, R36, 0xff, RZ, 0xc0, !PT ;  /* 0x000000ff24247812 */ /* 0x020fe200078ec0ff */
[----:B------:R-:W-:Y:S01]  /*5470*/  BSSY B1, `(.L_x_35) ;  /* 0x000000b000017945 */ /* 0x000fe20003800000 */
[----:B------:R-:W-:Y:S02]  /*5480*/  ISETP.LT.OR P3, PT, R35, 0x2, !P0 ;  /* 0x000000022300780c */ /* 0x000fe40004761670 */
[----:B------:R-:W-:-:S05]  /*5490*/  F2FP.F16.E5M2.UNPACK_B R36, R36 ;  /* 0x00000024ff24723e */ /* 0x000fca00020004ff */
[----:B------:R-:W-:-:S05]  /*54a0*/  HADD2.F32 R36, -RZ, R36.H0_H0 ;  /* 0x20000024ff247230 */ /* 0x000fca0000004100 */
[----:B------:R-:W-:Y:S01]  /*54b0*/  FMUL R37, R36, UR21 ;  /* 0x0000001524257c20 */ /* 0x000fe20008400000 */
[----:B------:R-:W-:-:S03]  /*54c0*/  PRMT R36, RZ, 0x7610, R36 ;  /* 0x00007610ff247816 */ /* 0x000fc60000000024 */
[----:B------:R-:W-:-:S05]  /*54d0*/  FFMA R37, R226, UR20, R37 ;  /* 0x00000014e2257c23 */ /* 0x000fca0008000025 */
[----:B------:R-:W-:-:S05]  /*54e0*/  F2FP.SATFINITE.E5M2.F32.PACK_AB_MERGE_C R37, RZ, R37, RZ ;  /* 0x00000025ff25723e */ /* 0x000fca00048060ff */
[----:B------:R1:W-:Y:S01]  /*54f0*/  @!P4 STG.E.U8 desc[UR18][R24.64], R37 ;  /* 0x000000251800c986 */ /* 0x0003e2000c101112 */
[----:B------:R-:W-:Y:S05]  /*5500*/  @P3 BRA `(.L_x_36) ;  /* 0x0000000000043947 */ /* 0x000fea0003800000 */
[----:B------:R2:W5:Y:S02]  /*5510*/  LDG.E.U8 R36, desc[UR18][R28.64+0x1] ;  /* 0x000001121c247981 */ /* 0x000564000c1e1100 */
.L_x_36:
[----:B------:R-:W-:Y:S05]  /*5520*/  BSYNC B1 ;  /* 0x0000000000017941 */ /* 0x000fea0003800000 */
.L_x_35:
[----:B-----5:R-:W-:Y:S01]  /*5530*/  LOP3.LUT R36, R36, 0xff, RZ, 0xc0, !PT ;  /* 0x000000ff24247812 */ /* 0x020fe200078ec0ff */
[----:B------:R-:W-:Y:S01]  /*5540*/  BSSY B1, `(.L_x_37) ;  /* 0x0000013000017945 */ /* 0x000fe20003800000 */
[----:B-1----:R-:W-:Y:S02]  /*5550*/  IADD3 R37, P1, R39, 0x8, RZ ;  /* 0x0000000827257810 */ /* 0x002fe40007f3e0ff */
[----:B------:R-:W-:-:S03]  /*5560*/  F2FP.F16.E5M2.UNPACK_B R36, R36 ;  /* 0x00000024ff24723e */ /* 0x000fc600020004ff */
[----:B------:R-:W-:Y:S01]  /*5570*/  IMAD.X R32, RZ, RZ, R33, P1 ;  /* 0x000000ffff207224 */ /* 0x000fe200008e0621 */
[----:B------:R-:W-:Y:S01]  /*5580*/  ISETP.GE.AND P1, PT, R38, 0x9, PT ;  /* 0x000000092600780c */ /* 0x000fe20003f26270 */
[----:B------:R-:W-:Y:S02]  /*5590*/  HADD2.F32 R36, -RZ, R36.H0_H0 ;  /* 0x20000024ff247230 */ /* 0x000fe40000004100 */
[----:B------:R-:W-:Y:S01]  /*55a0*/  IMAD R32, R32, UR6, RZ ;  /* 0x0000000620207c24 */ /* 0x000fe2000f8e02ff */
[----:B------:R-:W-:Y:S01]  /*55b0*/  ISETP.LT.OR P5, PT, R35, 0x1, !P1 ;  /* 0x000000012300780c */ /* 0x000fe20004fa1670 */
[----:B------:R-:W-:-:S04]  /*55c0*/  IMAD.WIDE.U32 R30, R37, UR6, R30 ;  /* 0x00000006251e7c25 */ /* 0x000fc8000f8e001e */
[----:B------:R-:W-:Y:S01]  /*55d0*/  FMUL R36, R36, UR21 ;  /* 0x0000001524247c20 */ /* 0x000fe20008400000 */
[----:B------:R-:W-:-:S03]  /*55e0*/  IMAD R37, R37, UR7, R32 ;  /* 0x0000000725257c24 */ /* 0x000fc6000f8e0220 */
[----:B------:R-:W-:Y:S01]  /*55f0*/  FFMA R36, R225, UR20, R36 ;  /* 0x00000014e1247c23 */ /* 0x000fe20008000024 */
[----:B------:R-:W-:Y:S02]  /*5600*/  IADD3 R30, P4, R30, UR8, RZ ;  /* 0x000000081e1e7c10 */ /* 0x000fe4000ff9e0ff */
[----:B------:R-:W-:Y:S02]  /*5610*/  PRMT R32, RZ, 0x7610, R32 ;  /* 0x00007610ff207816 */ /* 0x000fe40000000020 */
[----:B------:R-:W-:Y:S02]  /*5620*/  F2FP.SATFINITE.E5M2.F32.PACK_AB_MERGE_C R33, RZ, R36, RZ ;  /* 0x00000024ff21723e */ /* 0x000fe400048060ff */
[----:B------:R-:W-:-:S03]  /*5630*/  IADD3.X R31, R31, UR9, R37, P4, !PT ;  /* 0x000000091f1f7c10 */ /* 0x000fc6000a7fe425 */
[----:B------:R1:W-:Y:S01]  /*5640*/  @!P3 STG.E.U8 desc[UR18][R24.64+0x1], R33 ;  /* 0x000001211800b986 */ /* 0x0003e2000c101112 */
[----:B------:R-:W-:Y:S05]  /*5650*/  @P5 BRA `(.L_x_38) ;  /* 0x0000000000045947 */ /* 0x000fea0003800000 */
[----:B------:R3:W5:Y:S02]  /*5660*/  LDG.E.U8 R32, desc[UR18][R30.64] ;  /* 0x000000121e207981 */ /* 0x000764000c1e1100 */
.L_x_38:
[----:B------:R-:W-:Y:S05]  /*5670*/  BSYNC B1 ;  /* 0x0000000000017941 */ /* 0x000fea0003800000 */
.L_x_37:
[----:B-----5:R-:W-:Y:S01]  /*5680*/  LOP3.LUT R32, R32, 0xff, RZ, 0xc0, !PT ;  /* 0x000000ff20207812 */ /* 0x020fe200078ec0ff */
[----:B------:R-:W-:Y:S01]  /*5690*/  BSSY B1, `(.L_x_39) ;  /* 0x000000b000017945 */ /* 0x000fe20003800000 */
[----:B------:R-:W-:Y:S02]  /*56a0*/  ISETP.LT.OR P3, PT, R35, 0x2, !P1 ;  /* 0x000000022300780c */ /* 0x000fe40004f61670 */
[----:B------:R-:W-:-:S05]  /*56b0*/  F2FP.F16.E5M2.UNPACK_B R32, R32 ;  /* 0x00000020ff20723e */ /* 0x000fca00020004ff */
[----:B------:R-:W-:-:S05]  /*56c0*/  HADD2.F32 R32, -RZ, R32.H0_H0 ;  /* 0x20000020ff207230 */ /* 0x000fca0000004100 */
[----:B-1----:R-:W-:Y:S01]  /*56d0*/  FMUL R33, R32, UR21 ;  /* 0x0000001520217c20 */ /* 0x002fe20008400000 */
[----:B------:R-:W-:-:S03]  /*56e0*/  PRMT R32, RZ, 0x7610, R32 ;  /* 0x00007610ff207816 */ /* 0x000fc60000000020 */
[----:B------:R-:W-:-:S05]  /*56f0*/  FFMA R33, R224, UR20, R33 ;  /* 0x00000014e0217c23 */ /* 0x000fca0008000021 */
[----:B------:R-:W-:-:S05]  /*5700*/  F2FP.SATFINITE.E5M2.F32.PACK_AB_MERGE_C R33, RZ, R33, RZ ;  /* 0x00000021ff21723e */ /* 0x000fca00048060ff */
[----:B------:R1:W-:Y:S01]  /*5710*/  @!P5 STG.E.U8 desc[UR18][R26.64], R33 ;  /* 0x000000211a00d986 */ /* 0x0003e2000c101112 */
[----:B------:R-:W-:Y:S05]  /*5720*/  @P3 BRA `(.L_x_40) ;  /* 0x0000000000043947 */ /* 0x000fea0003800000 */
[----:B------:R4:W5:Y:S02]  /*5730*/  LDG.E.U8 R32, desc[UR18][R30.64+0x1] ;  /* 0x000001121e207981 */ /* 0x000964000c1e1100 */
.L_x_40:
[----:B------:R-:W-:Y:S05]  /*5740*/  BSYNC B1 ;  /* 0x0000000000017941 */ /* 0x000fea0003800000 */
.L_x_39:
[----:B-----5:R-:W-:Y:S01]  /*5750*/  LOP3.LUT R32, R32, 0xff, RZ, 0xc0, !PT ;  /* 0x000000ff20207812 */ /* 0x020fe200078ec0ff */
[----:B------:R-:W-:Y:S01]  /*5760*/  BSSY B1, `(.L_x_41) ;  /* 0x000000b000017945 */ /* 0x000fe20003800000 */
[----:B------:R-:W-:Y:S02]  /*5770*/  ISETP.LT.OR P4, PT, R35, 0x9, !P0 ;  /* 0x000000092300780c */ /* 0x000fe40004781670 */
[----:B------:R-:W-:-:S05]  /*5780*/  F2FP.F16.E5M2.UNPACK_B R32, R32 ;  /* 0x00000020ff20723e */ /* 0x000fca00020004ff */
[----:B------:R-:W-:-:S05]  /*5790*/  HADD2.F32 R32, -RZ, R32.H0_H0 ;  /* 0x20000020ff207230 */ /* 0x000fca0000004100 */
[----:B------:R-:W-:-:S04]  /*57a0*/  FMUL R32, R32, UR21 ;  /* 0x0000001520207c20 */ /* 0x000fc80008400000 */
[----:B------:R-:W-:-:S05]  /*57b0*/  FFMA R32, R223, UR20, R32 ;  /* 0x00000014df207c23 */ /* 0x000fca0008000020 */
[----:B-1----:R-:W-:Y:S02]  /*57c0*/  F2FP.SATFINITE.E5M2.F32.PACK_AB_MERGE_C R33, RZ, R32, RZ ;  /* 0x00000020ff21723e */ /* 0x002fe400048060ff */
[----:B------:R-:W-:-:S03]  /*57d0*/  PRMT R32, RZ, 0x7610, R32 ;  /* 0x00007610ff207816 */ /* 0x000fc60000000020 */
[----:B------:R1:W-:Y:S01]  /*57e0*/  @!P3 STG.E.U8 desc[UR18][R26.64+0x1], R33 ;  /* 0x000001211a00b986 */ /* 0x0003e2000c101112 */
[----:B------:R-:W-:Y:S05]  /*57f0*/  @P4 BRA `(.L_x_42) ;  /* 0x0000000000044947 */ /* 0x000fea0003800000 */
[----:B------:R0:W5:Y:S02]  /*5800*/  LDG.E.U8 R32, desc[UR18][R28.64+0x8] ;  /* 0x000008121c207981 */ /* 0x000164000c1e1100 */
.L_x_42:
[----:B------:R-:W-:Y:S05]  /*5810*/  BSYNC B1 ;  /* 0x0000000000017941 */ /* 0x000fea0003800000 */
.L_x_41:
        /* <DEDUP_REMOVED lines=12> */
.L_x_44:
[----:B------:R-:W-:Y:S05]  /*58e0*/  BSYNC B1 ;  /* 0x0000000000017941 */ /* 0x000fea0003800000 */
.L_x_43:
        /* <DEDUP_REMOVED lines=12> */
.L_x_46:
[----:B------:R-:W-:Y:S05]  /*59b0*/  BSYNC B1 ;  /* 0x0000000000017941 */ /* 0x000fea0003800000 */
.L_x_45:
        /* <DEDUP_REMOVED lines=12> */
.L_x_48:
[----:B------:R-:W-:Y:S05]  /*5a80*/  BSYNC B1 ;  /* 0x0000000000017941 */ /* 0x000fea0003800000 */
.L_x_47:
        /* <DEDUP_REMOVED lines=12> */
.L_x_50:
[----:B------:R-:W-:Y:S05]  /*5b50*/  BSYNC B1 ;  /* 0x0000000000017941 */ /* 0x000fea0003800000 */
.L_x_49:
        /* <DEDUP_REMOVED lines=12> */
.L_x_52:
[----:B------:R-:W-:Y:S05]  /*5c20*/  BSYNC B1 ;  /* 0x0000000000017941 */ /* 0x000fea0003800000 */
.L_x_51:
        /* <DEDUP_REMOVED lines=12> */
.L_x_54:
[----:B------:R-:W-:Y:S05]  /*5cf0*/  BSYNC B1 ;  /* 0x0000000000017941 */ /* 0x000fea0003800000 */
.L_x_53:
        /* <DEDUP_REMOVED lines=12> */
.L_x_56:
[----:B------:R-:W-:Y:S05]  /*5dc0*/  BSYNC B1 ;  /* 0x0000000000017941 */ /* 0x000fea0003800000 */
.L_x_55:
        /* <DEDUP_REMOVED lines=12> */
.L_x_58:
[----:B------:R-:W-:Y:S05]  /*5e90*/  BSYNC B1 ;  /* 0x0000000000017941 */ /* 0x000fea0003800000 */
.L_x_57:
        /* <DEDUP_REMOVED lines=12> */
.L_x_60:
[----:B------:R-:W-:Y:S05]  /*5f60*/  BSYNC B1 ;  /* 0x0000000000017941 */ /* 0x000fea0003800000 */
.L_x_59:
        /* <DEDUP_REMOVED lines=12> */
.L_x_62:
[----:B------:R-:W-:Y:S05]  /*6030*/  BSYNC B1 ;  /* 0x0000000000017941 */ /* 0x000fea0003800000 */
.L_x_61:
        /* <DEDUP_REMOVED lines=12> */
.L_x_64:
[----:B------:R-:W-:Y:S05]  /*6100*/  BSYNC B1 ;  /* 0x0000000000017941 */ /* 0x000fea0003800000 */
.L_x_63:
        /* <DEDUP_REMOVED lines=12> */
.L_x_66:
[----:B------:R-:W-:Y:S05]  /*61d0*/  BSYNC B1 ;  /* 0x0000000000017941 */ /* 0x000fea0003800000 */
.L_x_65:
        /* <DEDUP_REMOVED lines=12> */
.L_x_68:
[----:B------:R-:W-:Y:S05]  /*62a0*/  BSYNC B1 ;  /* 0x0000000000017941 */ /* 0x000fea0003800000 */
.L_x_67:
        /* <DEDUP_REMOVED lines=12> */
.L_x_70:
[----:B------:R-:W-:Y:S05]  /*6370*/  BSYNC B1 ;  /* 0x0000000000017941 */ /* 0x000fea0003800000 */
.L_x_69:
        /* <DEDUP_REMOVED lines=12> */
.L_x_72:
[----:B------:R-:W-:Y:S05]  /*6440*/  BSYNC B1 ;  /* 0x0000000000017941 */ /* 0x000fea0003800000 */
.L_x_71:
        /* <DEDUP_REMOVED lines=12> */
.L_x_74:
[----:B------:R-:W-:Y:S05]  /*6510*/  BSYNC B1 ;  /* 0x0000000000017941 */ /* 0x000fea0003800000 */
.L_x_73:
        /* <DEDUP_REMOVED lines=12> */
.L_x_76:
[----:B------:R-:W-:Y:S05]  /*65e0*/  BSYNC B1 ;  /* 0x0000000000017941 */ /* 0x000fea0003800000 */
.L_x_75:
        /* <DEDUP_REMOVED lines=12> */
.L_x_78:
[----:B------:R-:W-:Y:S05]  /*66b0*/  BSYNC B1 ;  /* 0x0000000000017941 */ /* 0x000fea0003800000 */
.L_x_77:
        /* <DEDUP_REMOVED lines=12> */
.L_x_80:
[----:B------:R-:W-:Y:S05]  /*6780*/  BSYNC B1 ;  /* 0x0000000000017941 */ /* 0x000fea0003800000 */
.L_x_79:
        /* <DEDUP_REMOVED lines=12> */
.L_x_82:
[----:B------:R-:W-:Y:S05]  /*6850*/  BSYNC B1 ;  /* 0x0000000000017941 */ /* 0x000fea0003800000 */
.L_x_81:
        /* <DEDUP_REMOVED lines=12> */
.L_x_84:
[----:B------:R-:W-:Y:S05]  /*6920*/  BSYNC B1 ;  /* 0x0000000000017941 */ /* 0x000fea0003800000 */
.L_x_83:
        /* <DEDUP_REMOVED lines=12> */
.L_x_86:
[----:B------:R-:W-:Y:S05]  /*69f0*/  BSYNC B1 ;  /* 0x0000000000017941 */ /* 0x000fea0003800000 */
.L_x_85:
        /* <DEDUP_REMOVED lines=12> */
.L_x_88:
[----:B------:R-:W-:Y:S05]  /*6ac0*/  BSYNC B1 ;  /* 0x0000000000017941 */ /* 0x000fea0003800000 */
.L_x_87:
        /* <DEDUP_REMOVED lines=12> */
.L_x_90:
[----:B------:R-:W-:Y:S05]  /*6b90*/  BSYNC B1 ;  /* 0x0000000000017941 */ /* 0x000fea0003800000 */
.L_x_89:
        /* <DEDUP_REMOVED lines=12> */
.L_x_92:
[----:B------:R-:W-:Y:S05]  /*6c60*/  BSYNC B1 ;  /* 0x0000000000017941 */ /* 0x000fea0003800000 */
.L_x_91:
        /* <DEDUP_REMOVED lines=12> */
.L_x_94:
[----:B------:R-:W-:Y:S05]  /*6d30*/  BSYNC B1 ;  /* 0x0000000000017941 */ /* 0x000fea0003800000 */
.L_x_93:
        /* <DEDUP_REMOVED lines=12> */
.L_x_96:
[----:B------:R-:W-:Y:S05]  /*6e00*/  BSYNC B1 ;  /* 0x0000000000017941 */ /* 0x000fea0003800000 */
.L_x_95:
        /* <DEDUP_REMOVED lines=12> */
.L_x_98:
[----:B------:R-:W-:Y:S05]  /*6ed0*/  BSYNC B1 ;  /* 0x0000000000017941 */ /* 0x000fea0003800000 */
.L_x_97:
        /* <DEDUP_REMOVED lines=12> */
.L_x_100:
[----:B------:R-:W-:Y:S05]  /*6fa0*/  BSYNC B1 ;  /* 0x0000000000017941 */ /* 0x000fea0003800000 */
.L_x_99:
        /* <DEDUP_REMOVED lines=12> */
.L_x_102:
[----:B------:R-:W-:Y:S05]  /*7070*/  BSYNC B1 ;  /* 0x0000000000017941 */ /* 0x000fea0003800000 */
.L_x_101:
        /* <DEDUP_REMOVED lines=12> */
.L_x_104:
[----:B------:R-:W-:Y:S05]  /*7140*/  BSYNC B1 ;  /* 0x0000000000017941 */ /* 0x000fea0003800000 */
.L_x_103:
        /* <DEDUP_REMOVED lines=12> */
.L_x_106:
[----:B------:R-:W-:Y:S05]  /*7210*/  BSYNC B1 ;  /* 0x0000000000017941 */ /* 0x000fea0003800000 */
.L_x_105:
        /* <DEDUP_REMOVED lines=12> */
.L_x_108:
[----:B------:R-:W-:Y:S05]  /*72e0*/  BSYNC B1 ;  /* 0x0000000000017941 */ /* 0x000fea0003800000 */
.L_x_107:
        /* <DEDUP_REMOVED lines=12> */
.L_x_110:
[----:B------:R-:W-:Y:S05]  /*73b0*/  BSYNC B1 ;  /* 0x0000000000017941 */ /* 0x000fea0003800000 */
.L_x_109:
        /* <DEDUP_REMOVED lines=12> */
.L_x_112:
[----:B------:R-:W-:Y:S05]  /*7480*/  BSYNC B1 ;  /* 0x0000000000017941 */ /* 0x000fea0003800000 */
.L_x_111:
        /* <DEDUP_REMOVED lines=12> */
.L_x_114:
[----:B------:R-:W-:Y:S05]  /*7550*/  BSYNC B1 ;  /* 0x0000000000017941 */ /* 0x000fea0003800000 */
.L_x_113:
        /* <DEDUP_REMOVED lines=12> */
.L_x_116:
[----:B------:R-:W-:Y:S05]  /*7620*/  BSYNC B1 ;  /* 0x0000000000017941 */ /* 0x000fea0003800000 */
.L_x_115:
        /* <DEDUP_REMOVED lines=12> */
.L_x_118:
[----:B------:R-:W-:Y:S05]  /*76f0*/  BSYNC B1 ;  /* 0x0000000000017941 */ /* 0x000fea0003800000 */
.L_x_117:
        /* <DEDUP_REMOVED lines=12> */
.L_x_120:
[----:B------:R-:W-:Y:S05]  /*77c0*/  BSYNC B1 ;  /* 0x0000000000017941 */ /* 0x000fea0003800000 */
.L_x_119:
        /* <DEDUP_REMOVED lines=12> */
.L_x_122:
[----:B------:R-:W-:Y:S05]  /*7890*/  BSYNC B1 ;  /* 0x0000000000017941 */ /* 0x000fea0003800000 */
.L_x_121:
        /* <DEDUP_REMOVED lines=12> */
.L_x_124:
[----:B------:R-:W-:Y:S05]  /*7960*/  BSYNC B1 ;  /* 0x0000000000017941 */ /* 0x000fea0003800000 */
.L_x_123:
        /* <DEDUP_REMOVED lines=12> */
.L_x_126:
[----:B------:R-:W-:Y:S05]  /*7a30*/  BSYNC B1 ;  /* 0x0000000000017941 */ /* 0x000fea0003800000 */
.L_x_125:
        /* <DEDUP_REMOVED lines=12> */
.L_x_128:
[----:B------:R-:W-:Y:S05]  /*7b00*/  BSYNC B1 ;  /* 0x0000000000017941 */ /* 0x000fea0003800000 */
.L_x_127:
        /* <DEDUP_REMOVED lines=12> */
.L_x_130:
[----:B------:R-:W-:Y:S05]  /*7bd0*/  BSYNC B1 ;  /* 0x0000000000017941 */ /* 0x000fea0003800000 */
.L_x_129:
        /* <DEDUP_REMOVED lines=12> */
.L_x_132:
[----:B------:R-:W-:Y:S05]  /*7ca0*/  BSYNC B1 ;  /* 0x0000000000017941 */ /* 0x000fea0003800000 */
.L_x_131:
        /* <DEDUP_REMOVED lines=12> */
.L_x_134:
[----:B------:R-:W-:Y:S05]  /*7d70*/  BSYNC B1 ;  /* 0x0000000000017941 */ /* 0x000fea0003800000 */
.L_x_133:
        /* <DEDUP_REMOVED lines=12> */
.L_x_136:
[----:B------:R-:W-:Y:S05]  /*7e40*/  BSYNC B1 ;  /* 0x0000000000017941 */ /* 0x000fea0003800000 */
.L_x_135:
        /* <DEDUP_REMOVED lines=12> */
.L_x_138:
[----:B------:R-:W-:Y:S05]  /*7f10*/  BSYNC B1 ;  /* 0x0000000000017941 */ /* 0x000fea0003800000 */
.L_x_137:
        /* <DEDUP_REMOVED lines=12> */
.L_x_140:
[----:B------:R-:W-:Y:S05]  /*7fe0*/  BSYNC B1 ;  /* 0x0000000000017941 */ /* 0x000fea0003800000 */
.L_x_139:
        /* <DEDUP_REMOVED lines=12> */
.L_x_142:
[----:B------:R-:W-:Y:S05]  /*80b0*/  BSYNC B1 ;  /* 0x0000000000017941 */ /* 0x000fea0003800000 */
.L_x_141:
        /* <DEDUP_REMOVED lines=12> */
.L_x_144:
[----:B------:R-:W-:Y:S05]  /*8180*/  BSYNC B1 ;  /* 0x0000000000017941 */ /* 0x000fea0003800000 */
.L_x_143:
        /* <DEDUP_REMOVED lines=12> */
.L_x_146:
[----:B------:R-:W-:Y:S05]  /*8250*/  BSYNC B1 ;  /* 0x0000000000017941 */ /* 0x000fea0003800000 */
.L_x_145:
        /* <DEDUP_REMOVED lines=12> */
.L_x_148:
[----:B------:R-:W-:Y:S05]  /*8320*/  BSYNC B1 ;  /* 0x0000000000017941 */ /* 0x000fea0003800000 */
.L_x_147:
        /* <DEDUP_REMOVED lines=12> */
.L_x_150:
[----:B------:R-:W-:Y:S05]  /*83f0*/  BSYNC B1 ;  /* 0x0000000000017941 */ /* 0x000fea0003800000 */
.L_x_149:
        /* <DEDUP_REMOVED lines=12> */
.L_x_152:
[----:B------:R-:W-:Y:S05]  /*84c0*/  BSYNC B1 ;  /* 0x0000000000017941 */ /* 0x000fea0003800000 */
.L_x_151:
        /* <DEDUP_REMOVED lines=12> */
.L_x_154:
[----:B------:R-:W-:Y:S05]  /*8590*/  BSYNC B1 ;  /* 0x0000000000017941 */ /* 0x000fea0003800000 */
.L_x_153:
        /* <DEDUP_REMOVED lines=12> */
.L_x_156:
[----:B------:R-:W-:Y:S05]  /*8660*/  BSYNC B1 ;  /* 0x0000000000017941 */ /* 0x000fea0003800000 */
.L_x_155:
        /* <DEDUP_REMOVED lines=12> */
.L_x_158:
[----:B------:R-:W-:Y:S05]  /*8730*/  BSYNC B1 ;  /* 0x0000000000017941 */ /* 0x000fea0003800000 */
.L_x_157:
        /* <DEDUP_REMOVED lines=12> */
.L_x_160:
[----:B------:R-:W-:Y:S05]  /*8800*/  BSYNC B1 ;  /* 0x0000000000017941 */ /* 0x000fea0003800000 */
.L_x_159:
        /* <DEDUP_REMOVED lines=12> */
.L_x_162:
[----:B------:R-:W-:Y:S05]  /*88d0*/  BSYNC B1 ;  /* 0x0000000000017941 */ /* 0x000fea0003800000 */
.L_x_161:
        /* <DEDUP_REMOVED lines=12> */
.L_x_164:
[----:B------:R-:W-:Y:S05]  /*89a0*/  BSYNC B1 ;  /* 0x0000000000017941 */ /* 0x000fea0003800000 */
.L_x_163:
        /* <DEDUP_REMOVED lines=12> */
.L_x_166:
[----:B------:R-:W-:Y:S05]  /*8a70*/  BSYNC B1 ;  /* 0x0000000000017941 */ /* 0x000fea0003800000 */
.L_x_165:
        /* <DEDUP_REMOVED lines=12> */
.L_x_168:
[----:B------:R-:W-:Y:S05]  /*8b40*/  BSYNC B1 ;  /* 0x0000000000017941 */ /* 0x000fea0003800000 */
.L_x_167:
        /* <DEDUP_REMOVED lines=12> */
.L_x_170:
[----:B------:R-:W-:Y:S05]  /*8c10*/  BSYNC B1 ;  /* 0x0000000000017941 */ /* 0x000fea0003800000 */
.L_x_169:
        /* <DEDUP_REMOVED lines=12> */
.L_x_172:
[----:B------:R-:W-:Y:S05]  /*8ce0*/  BSYNC B1 ;  /* 0x0000000000017941 */ /* 0x000fea0003800000 */
.L_x_171:
        /* <DEDUP_REMOVED lines=12> */
.L_x_174:
[----:B------:R-:W-:Y:S05]  /*8db0*/  BSYNC B1 ;  /* 0x0000000000017941 */ /* 0x000fea0003800000 */
.L_x_173:
        /* <DEDUP_REMOVED lines=12> */
.L_x_176:
[----:B------:R-:W-:Y:S05]  /*8e80*/  BSYNC B1 ;  /* 0x0000000000017941 */ /* 0x000fea0003800000 */
.L_x_175:
        /* <DEDUP_REMOVED lines=12> */
.L_x_178:
[----:B------:R-:W-:Y:S05]  /*8f50*/  BSYNC B1 ;  /* 0x0000000000017941 */ /* 0x000fea0003800000 */
.L_x_177:
        /* <DEDUP_REMOVED lines=12> */
.L_x_180:
[----:B------:R-:W-:Y:S05]  /*9020*/  BSYNC B1 ;  /* 0x0000000000017941 */ /* 0x000fea0003800000 */
.L_x_179:
        /* <DEDUP_REMOVED lines=12> */
.L_x_182:
[----:B------:R-:W-:Y:S05]  /*90f0*/  BSYNC B1 ;  /* 0x0000000000017941 */ /* 0x000fea0003800000 */
.L_x_181:
        /* <DEDUP_REMOVED lines=12> */
.L_x_184:
[----:B------:R-:W-:Y:S05]  /*91c0*/  BSYNC B1 ;  /* 0x0000000000017941 */ /* 0x000fea0003800000 */
.L_x_183:
[----:B-----5:R-:W-:Y:S01]  /*91d0*/  LOP3.LUT R32, R32, 0xff, RZ, 0xc0, !PT ;  /* 0x000000ff20207812 */ /* 0x020fe200078ec0ff */
[----:B------:R-:W-:Y:S01]  /*91e0*/  BSSY B1, `(.L_x_185) ;  /* 0x000000b000017945 */ /* 0x000fe20003800000 */
[----:B------:R-:W-:Y:S02]  /*91f0*/  ISETP.LT.OR P4, PT, R35, 0x99, !P0 ;  /* 0x000000992300780c */ /* 0x000fe40004781670 */
[----:B------:R-:W-:-:S05]  /*9200*/  F2FP.F16.E5M2.UNPACK_B R32, R32 ;  /* 0x00000020ff20723e */ /* 0x000fca00020004ff */
[----:B------:R-:W-:-:S05]  /*9210*/  HADD2.F32 R32, -RZ, R32.H0_H0 ;  /* 0x20000020ff207230 */ /* 0x000fca0000004100 */
[----:B------:R-:W-:-:S04]  /*9220*/  FMUL R32, R32, UR21 ;  /* 0x0000001520207c20 */ /* 0x000fc80008400000 */
[----:B------:R-:W-:Y:S01]  /*9230*/  FFMA R32, R23, UR20, R32 ;  /* 0x0000001417207c23 */ /* 0x000fe20008000020 */
[----:B------:R-:W-:-:S04]  /*9240*/  PRMT R23, RZ, 0x7610, R23 ;  /* 0x00007610ff177816 */ /* 0x000fc80000000017 */
[----:B-1----:R-:W-:-:S05]  /*9250*/  F2FP.SATFINITE.E5M2.F32.PACK_AB_MERGE_C R33, RZ, R32, RZ ;  /* 0x00000020ff21723e */ /* 0x002fca00048060ff */
[----:B------:R1:W-:Y:S01]  /*9260*/  @!P3 STG.E.U8 desc[UR18][R26.64+0x91], R33 ;  /* 0x000091211a00b986 */ /* 0x0003e2000c101112 */
[----:B------:R-:W-:Y:S05]  /*9270*/  @P4 BRA `(.L_x_186) ;  /* 0x0000000000044947 */ /* 0x000fea0003800000 */
[----:B------:R0:W5:Y:S02]  /*9280*/  LDG.E.U8 R23, desc[UR18][R28.64+0x98] ;  /* 0x000098121c177981 */ /* 0x000164000c1e1100 */
.L_x_186:
[----:B------:R-:W-:Y:S05]  /*9290*/  BSYNC B1 ;  /* 0x0000000000017941 */ /* 0x000fea0003800000 */
.L_x_185:
        /* <DEDUP_REMOVED lines=8> */
[----:B------:R-:W-:-:S05]  /*9320*/  F2FP.SATFINITE.E5M2.F32.PACK_AB_MERGE_C R23, RZ, R23, RZ ;  /* 0x00000017ff17723e */ /* 0x000fca00048060ff */
[----:B------:R0:W-:Y:S01]  /*9330*/  @!P4 STG.E.U8 desc[UR18][R24.64+0x98], R23 ;  /* 0x000098171800c986 */ /* 0x0001e2000c101112 */
[----:B------:R-:W-:Y:S05]  /*9340*/  @P3 BRA `(.L_x_188) ;  /* 0x0000000000043947 */ /* 0x000fea0003800000 */
[----:B------:R0:W5:Y:S02]  /*9350*/  LDG.E.U8 R22, desc[UR18][R28.64+0x99] ;  /* 0x000099121c167981 */ /* 0x000164000c1e1100 */
.L_x_188:
[----:B------:R-:W-:Y:S05]  /*9360*/  BSYNC B1 ;  /* 0x0000000000017941 */ /* 0x000fea0003800000 */
.L_x_187:
        /* <DEDUP_REMOVED lines=8> */
[----:B0-----:R-:W-:-:S05]  /*93f0*/  F2FP.SATFINITE.E5M2.F32.PACK_AB_MERGE_C R23, RZ, R22, RZ ;  /* 0x00000016ff17723e */ /* 0x001fca00048060ff */
[----:B------:R0:W-:Y:S01]  /*9400*/  @!P3 STG.E.U8 desc[UR18][R24.64+0x99], R23 ;  /* 0x000099171800b986 */ /* 0x0001e2000c101112 */
[----:B------:R-:W-:Y:S05]  /*9410*/  @P4 BRA `(.L_x_190) ;  /* 0x0000000000044947 */ /* 0x000fea0003800000 */
[----:B------:R0:W5:Y:S02]  /*9420*/  LDG.E.U8 R21, desc[UR18][R30.64+0x98] ;  /* 0x000098121e157981 */ /* 0x000164000c1e1100 */
.L_x_190:
[----:B------:R-:W-:Y:S05]  /*9430*/  BSYNC B1 ;  /* 0x0000000000017941 */ /* 0x000fea0003800000 */
.L_x_189:
        /* <DEDUP_REMOVED lines=12> */
.L_x_192:
[----:B------:R-:W-:Y:S05]  /*9500*/  BSYNC B1 ;  /* 0x0000000000017941 */ /* 0x000fea0003800000 */
.L_x_191:
        /* <DEDUP_REMOVED lines=12> */
.L_x_194:
[----:B------:R-:W-:Y:S05]  /*95d0*/  BSYNC B1 ;  /* 0x0000000000017941 */ /* 0x000fea0003800000 */
.L_x_193:
        /* <DEDUP_REMOVED lines=12> */
.L_x_196:
[----:B------:R-:W-:Y:S05]  /*96a0*/  BSYNC B1 ;  /* 0x0000000000017941 */ /* 0x000fea0003800000 */
.L_x_195:
        /* <DEDUP_REMOVED lines=12> */
.L_x_198:
[----:B------:R-:W-:Y:S05]  /*9770*/  BSYNC B1 ;  /* 0x0000000000017941 */ /* 0x000fea0003800000 */
.L_x_197:
        /* <DEDUP_REMOVED lines=12> */
.L_x_200:
[----:B------:R-:W-:Y:S05]  /*9840*/  BSYNC B1 ;  /* 0x0000000000017941 */ /* 0x000fea0003800000 */
.L_x_199:
        /* <DEDUP_REMOVED lines=12> */
.L_x_202:
[----:B------:R-:W-:Y:S05]  /*9910*/  BSYNC B1 ;  /* 0x0000000000017941 */ /* 0x000fea0003800000 */
.L_x_201:
        /* <DEDUP_REMOVED lines=12> */
.L_x_204:
[----:B------:R-:W-:Y:S05]  /*99e0*/  BSYNC B1 ;  /* 0x0000000000017941 */ /* 0x000fea0003800000 */
.L_x_203:
        /* <DEDUP_REMOVED lines=12> */
.L_x_206:
[----:B------:R-:W-:Y:S05]  /*9ab0*/  BSYNC B1 ;  /* 0x0000000000017941 */ /* 0x000fea0003800000 */
.L_x_205:
        /* <DEDUP_REMOVED lines=12> */
.L_x_208:
[----:B------:R-:W-:Y:S05]  /*9b80*/  BSYNC B1 ;  /* 0x0000000000017941 */ /* 0x000fea0003800000 */
.L_x_207:
        /* <DEDUP_REMOVED lines=12> */
.L_x_210:
[----:B------:R-:W-:Y:S05]  /*9c50*/  BSYNC B1 ;  /* 0x0000000000017941 */ /* 0x000fea0003800000 */
.L_x_209:
        /* <DEDUP_REMOVED lines=12> */
.L_x_212:
[----:B------:R-:W-:Y:S05]  /*9d20*/  BSYNC B1 ;  /* 0x0000000000017941 */ /* 0x000fea0003800000 */
.L_x_211:
        /* <DEDUP_REMOVED lines=12> */
.L_x_214:
[----:B------:R-:W-:Y:S05]  /*9df0*/  BSYNC B1 ;  /* 0x0000000000017941 */ /* 0x000fea0003800000 */
.L_x_213:
        /* <DEDUP_REMOVED lines=12> */
.L_x_216:
[----:B------:R-:W-:Y:S05]  /*9ec0*/  BSYNC B1 ;  /* 0x0000000000017941 */ /* 0x000fea0003800000 */
.L_x_215:
        /* <DEDUP_REMOVED lines=12> */
.L_x_218:
[----:B------:R-:W-:Y:S05]  /*9f90*/  BSYNC B1 ;  /* 0x0000000000017941 */ /* 0x000fea0003800000 */
.L_x_217:
        /* <DEDUP_REMOVED lines=12> */
.L_x_220:
[----:B------:R-:W-:Y:S05]  /*a060*/  BSYNC B1 ;  /* 0x0000000000017941 */ /* 0x000fea0003800000 */
.L_x_219:
        /* <DEDUP_REMOVED lines=12> */
.L_x_222:
[----:B------:R-:W-:Y:S05]  /*a130*/  BSYNC B1 ;  /* 0x0000000000017941 */ /* 0x000fea0003800000 */
.L_x_221:
        /* <DEDUP_REMOVED lines=12> */
.L_x_224:
[----:B------:R-:W-:Y:S05]  /*a200*/  BSYNC B1 ;  /* 0x0000000000017941 */ /* 0x000fea0003800000 */
.L_x_223:
        /* <DEDUP_REMOVED lines=12> */
.L_x_226:
[----:B------:R-:W-:Y:S05]  /*a2d0*/  BSYNC B1 ;  /* 0x0000000000017941 */ /* 0x000fea0003800000 */
.L_x_225:
        /* <DEDUP_REMOVED lines=12> */
.L_x_228:
[----:B------:R-:W-:Y:S05]  /*a3a0*/  BSYNC B1 ;  /* 0x0000000000017941 */ /* 0x000fea0003800000 */
.L_x_227:
[----:B-----5:R-:W-:Y:S01]  /*a3b0*/  LOP3.LUT R2, R2, 0xff, RZ, 0xc0, !PT ;  /* 0x000000ff02027812 */ /* 0x020fe200078ec0ff */
[----:B------:R-:W-:Y:S01]  /*a3c0*/  BSSY B1, `(.L_x_229) ;  /* 0x000000b000017945 */ /* 0x000fe20003800000 */
[----:B------:R-:W-:Y:S02]  /*a3d0*/  ISETP.LT.OR P4, PT, R35, 0xc1, !P1 ;  /* 0x000000c12300780c */ /* 0x000fe40004f81670 */
[----:B------:R-:W-:-:S05]  /*a3e0*/  F2FP.F16.E5M2.UNPACK_B R2, R2 ;  /* 0x00000002ff02723e */ /* 0x000fca00020004ff */
[----:B------:R-:W-:-:S05]  /*a3f0*/  HADD2.F32 R2, -RZ, R2.H0_H0 ;  /* 0x20000002ff027230 */ /* 0x000fca0000004100 */
[----:B0-----:R-:W-:-:S04]  /*a400*/  FMUL R3, R2, UR21 ;  /* 0x0000001502037c20 */ /* 0x001fc80008400000 */
[----:B------:R-:W-:Y:S01]  /*a410*/  FFMA R3, R0, UR20, R3 ;  /* 0x0000001400037c23 */ /* 0x000fe20008000003 */
[----:B------:R-:W-:-:S04]  /*a420*/  PRMT R0, RZ, 0x7610, R0 ;  /* 0x00007610ff007816 */ /* 0x000fc80000000000 */
[----:B------:R-:W-:-:S05]  /*a430*/  F2FP.SATFINITE.E5M2.F32.PACK_AB_MERGE_C R3, RZ, R3, RZ ;  /* 0x00000003ff03723e */ /* 0x000fca00048060ff */
[----:B------:R0:W-:Y:S01]  /*a440*/  @!P3 STG.E.U8 desc[UR18][R24.64+0xc1], R3 ;  /* 0x0000c1031800b986 */ /* 0x0001e2000c101112 */
[----:B------:R-:W-:Y:S05]  /*a450*/  @P4 BRA `(.L_x_230) ;  /* 0x0000000000044947 */ /* 0x000fea0003800000 */
[----:B------:R0:W5:Y:S02]  /*a460*/  LDG.E.U8 R0, desc[UR18][R30.64+0xc0] ;  /* 0x0000c0121e007981 */ /* 0x000164000c1e1100 */
.L_x_230:
[----:B------:R-:W-:Y:S05]  /*a470*/  BSYNC B1 ;  /* 0x0000000000017941 */ /* 0x000fea0003800000 */
.L_x_229:
[----:B------:R-:W2:Y:S01]  /*a480*/  LDL.LU R2, [R1] ;  /* 0x0000000001027983 */ /* 0x000ea20000300800 */
[----:B-----5:R-:W-:Y:S01]  /*a490*/  LOP3.LUT R0, R0, 0xff, RZ, 0xc0, !PT ;  /* 0x000000ff00007812 */ /* 0x020fe200078ec0ff */
[----:B------:R-:W-:Y:S01]  /*a4a0*/  BSSY B1, `(.L_x_231) ;  /* 0x000000b000017945 */ /* 0x000fe20003800000 */
[----:B------:R-:W-:Y:S02]  /*a4b0*/  ISETP.LT.OR P3, PT, R35, 0xc2, !P1 ;  /* 0x000000c22300780c */ /* 0x000fe40004f61670 */
[----:B------:R-:W-:-:S05]  /*a4c0*/  F2FP.F16.E5M2.UNPACK_B R0, R0 ;  /* 0x00000000ff00723e */ /* 0x000fca00020004ff */
[----:B------:R-:W-:-:S05]  /*a4d0*/  HADD2.F32 R0, -RZ, R0.H0_H0 ;  /* 0x20000000ff007230 */ /* 0x000fca0000004100 */
[----:B------:R-:W-:-:S04]  /*a4e0*/  FMUL R0, R0, UR21 ;  /* 0x0000001500007c20 */ /* 0x000fc80008400000 */
[----:B--2---:R-:W-:-:S05]  /*a4f0*/  FFMA R0, R2, UR20, R0 ;  /* 0x0000001402007c23 */ /* 0x004fca0008000000 */
[----:B0-----:R-:W-:Y:S02]  /*a500*/  F2FP.SATFINITE.E5M2.F32.PACK_AB_MERGE_C R3, RZ, R0, RZ ;  /* 0x00000000ff03723e */ /* 0x001fe400048060ff */
[----:B------:R-:W-:-:S03]  /*a510*/  PRMT R0, RZ, 0x7610, R0 ;  /* 0x00007610ff007816 */ /* 0x000fc60000000000 */
[----:B------:R0:W-:Y:S01]  /*a520*/  @!P4 STG.E.U8 desc[UR18][R26.64+0xc0], R3 ;  /* 0x0000c0031a00c986 */ /* 0x0001e2000c101112 */
[----:B------:R-:W-:Y:S05]  /*a530*/  @P3 BRA `(.L_x_232) ;  /* 0x0000000000043947 */ /* 0x000fea0003800000 */
[----:B------:R2:W5:Y:S02]  /*a540*/  LDG.E.U8 R0, desc[UR18][R30.64+0xc1] ;  /* 0x0000c1121e007981 */ /* 0x000564000c1e1100 */
.L_x_232:
[----:B------:R-:W-:Y:S05]  /*a550*/  BSYNC B1 ;  /* 0x0000000000017941 */ /* 0x000fea0003800000 */
.L_x_231:
[----:B------:R-:W3:Y:S01]  /*a560*/  LDL.LU R2, [R1+0x4] ;  /* 0x0000040001027983 */ /* 0x000ee20000300800 */
[----:B-----5:R-:W-:Y:S01]  /*a570*/  LOP3.LUT R0, R0, 0xff, RZ, 0xc0, !PT ;  /* 0x000000ff00007812 */ /* 0x020fe200078ec0ff */
[----:B------:R-:W-:Y:S01]  /*a580*/  BSSY B1, `(.L_x_233) ;  /* 0x000000b000017945 */ /* 0x000fe20003800000 */
[----:B------:R-:W-:Y:S02]  /*a590*/  ISETP.LT.OR P4, PT, R35, 0xc9, !P0 ;  /* 0x000000c92300780c */ /* 0x000fe40004781670 */
[----:B------:R-:W-:-:S05]  /*a5a0*/  F2FP.F16.E5M2.UNPACK_B R0, R0 ;  /* 0x00000000ff00723e */ /* 0x000fca00020004ff */
[----:B------:R-:W-:-:S05]  /*a5b0*/  HADD2.F32 R0, -RZ, R0.H0_H0 ;  /* 0x20000000ff007230 */ /* 0x000fca0000004100 */
[----:B------:R-:W-:-:S04]  /*a5c0*/  FMUL R0, R0, UR21 ;  /* 0x0000001500007c20 */ /* 0x000fc80008400000 */
[----:B---3--:R-:W-:-:S05]  /*a5d0*/  FFMA R0, R2, UR20, R0 ;  /* 0x0000001402007c23 */ /* 0x008fca0008000000 */
[----:B0-----:R-:W-:Y:S02]  /*a5e0*/  F2FP.SATFINITE.E5M2.F32.PACK_AB_MERGE_C R3, RZ, R0, RZ ;  /* 0x00000000ff03723e */ /* 0x001fe400048060ff */
[----:B------:R-:W-:-:S03]  /*a5f0*/  PRMT R0, RZ, 0x7610, R0 ;  /* 0x00007610ff007816 */ /* 0x000fc60000000000 */
[----:B------:R0:W-:Y:S01]  /*a600*/  @!P3 STG.E.U8 desc[UR18][R26.64+0xc1], R3 ;  /* 0x0000c1031a00b986 */ /* 0x0001e2000c101112 */
[----:B------:R-:W-:Y:S05]  /*a610*/  @P4 BRA `(.L_x_234) ;  /* 0x0000000000044947 */ /* 0x000fea0003800000 */
[----:B------:R3:W5:Y:S02]  /*a620*/  LDG.E.U8 R0, desc[UR18][R28.64+0xc8] ;  /* 0x0000c8121c007981 */ /* 0x000764000c1e1100 */
.L_x_234:
[----:B------:R-:W-:Y:S05]  /*a630*/  BSYNC B1 ;  /* 0x0000000000017941 */ /* 0x000fea0003800000 */
.L_x_233:
[----:B------:R-:W2:Y:S01]  /*a640*/  LDL.LU R2, [R1+0x8] ;  /* 0x0000080001027983 */ /* 0x000ea20000300800 */
        /* <DEDUP_REMOVED lines=12> */
.L_x_236:
[----:B------:R-:W-:Y:S05]  /*a710*/  BSYNC B1 ;  /* 0x0000000000017941 */ /* 0x000fea0003800000 */
.L_x_235:
        /* <DEDUP_REMOVED lines=13> */
.L_x_238:
[----:B------:R-:W-:Y:S05]  /*a7f0*/  BSYNC B1 ;  /* 0x0000000000017941 */ /* 0x000fea0003800000 */
.L_x_237:
        /* <DEDUP_REMOVED lines=13> */
.L_x_240:
[----:B------:R-:W-:Y:S05]  /*a8d0*/  BSYNC B1 ;  /* 0x0000000000017941 */ /* 0x000fea0003800000 */
.L_x_239:
        /* <DEDUP_REMOVED lines=13> */
.L_x_242:
[----:B------:R-:W-:Y:S05]  /*a9b0*/  BSYNC B1 ;  /* 0x0000000000017941 */ /* 0x000fea0003800000 */
.L_x_241:
        /* <DEDUP_REMOVED lines=13> */
.L_x_244:
[----:B------:R-:W-:Y:S05]  /*aa90*/  BSYNC B1 ;  /* 0x0000000000017941 */ /* 0x000fea0003800000 */
.L_x_243:
        /* <DEDUP_REMOVED lines=13> */
.L_x_246:
[----:B------:R-:W-:Y:S05]  /*ab70*/  BSYNC B1 ;  /* 0x0000000000017941 */ /* 0x000fea0003800000 */
.L_x_245:
        /* <DEDUP_REMOVED lines=13> */
.L_x_248:
[----:B------:R-:W-:Y:S05]  /*ac50*/  BSYNC B1 ;  /* 0x0000000000017941 */ /* 0x000fea0003800000 */
.L_x_247:
        /* <DEDUP_REMOVED lines=13> */
.L_x_250:
[----:B------:R-:W-:Y:S05]  /*ad30*/  BSYNC B1 ;  /* 0x0000000000017941 */ /* 0x000fea0003800000 */
.L_x_249:
        /* <DEDUP_REMOVED lines=13> */
.L_x_252:
[----:B------:R-:W-:Y:S05]  /*ae10*/  BSYNC B1 ;  /* 0x0000000000017941 */ /* 0x000fea0003800000 */
.L_x_251:
        /* <DEDUP_REMOVED lines=13> */
.L_x_254:
[----:B------:R-:W-:Y:S05]  /*aef0*/  BSYNC B1 ;  /* 0x0000000000017941 */ /* 0x000fea0003800000 */
.L_x_253:
        /* <DEDUP_REMOVED lines=13> */
.L_x_256:
[----:B------:R-:W-:Y:S05]  /*afd0*/  BSYNC B1 ;  /* 0x0000000000017941 */ /* 0x000fea0003800000 */
.L_x_255:
        /* <DEDUP_REMOVED lines=13> */
.L_x_258:
[----:B------:R-:W-:Y:S05]  /*b0b0*/  BSYNC B1 ;  /* 0x0000000000017941 */ /* 0x000fea0003800000 */
.L_x_257:
        /* <DEDUP_REMOVED lines=13> */
.L_x_260:
[----:B------:R-:W-:Y:S05]  /*b190*/  BSYNC B1 ;  /* 0x0000000000017941 */ /* 0x000fea0003800000 */
.L_x_259:
        /* <DEDUP_REMOVED lines=13> */
.L_x_262:
[----:B------:R-:W-:Y:S05]  /*b270*/  BSYNC B1 ;  /* 0x0000000000017941 */ /* 0x000fea0003800000 */
.L_x_261:
        /* <DEDUP_REMOVED lines=13> */
.L_x_264:
[----:B------:R-:W-:Y:S05]  /*b350*/  BSYNC B1 ;  /* 0x0000000000017941 */ /* 0x000fea0003800000 */
.L_x_263:
        /* <DEDUP_REMOVED lines=13> */
.L_x_266:
[----:B------:R-:W-:Y:S05]  /*b430*/  BSYNC B1 ;  /* 0x0000000000017941 */ /* 0x000fea0003800000 */
.L_x_265:
        /* <DEDUP_REMOVED lines=13> */
.L_x_268:
[----:B------:R-:W-:Y:S05]  /*b510*/  BSYNC B1 ;  /* 0x0000000000017941 */ /* 0x000fea0003800000 */
.L_x_267:
        /* <DEDUP_REMOVED lines=13> */
.L_x_270:
[----:B------:R-:W-:Y:S05]  /*b5f0*/  BSYNC B1 ;  /* 0x0000000000017941 */ /* 0x000fea0003800000 */
.L_x_269:
        /* <DEDUP_REMOVED lines=13> */
.L_x_272:
[----:B------:R-:W-:Y:S05]  /*b6d0*/  BSYNC B1 ;  /* 0x0000000000017941 */ /* 0x000fea0003800000 */
.L_x_271:
        /* <DEDUP_REMOVED lines=13> */
.L_x_274:
[----:B------:R-:W-:Y:S05]  /*b7b0*/  BSYNC B1 ;  /* 0x0000000000017941 */ /* 0x000fea0003800000 */
.L_x_273:
        /* <DEDUP_REMOVED lines=13> */
.L_x_276:
[----:B------:R-:W-:Y:S05]  /*b890*/  BSYNC B1 ;  /* 0x0000000000017941 */ /* 0x000fea0003800000 */
.L_x_275:
        /* <DEDUP_REMOVED lines=13> */
.L_x_278:
[----:B------:R-:W-:Y:S05]  /*b970*/  BSYNC B1 ;  /* 0x0000000000017941 */ /* 0x000fea0003800000 */
.L_x_277:
        /* <DEDUP_REMOVED lines=13> */
.L_x_280:
[----:B------:R-:W-:Y:S05]  /*ba50*/  BSYNC B1 ;  /* 0x0000000000017941 */ /* 0x000fea0003800000 */
.L_x_279:
        /* <DEDUP_REMOVED lines=13> */
.L_x_282:
[----:B------:R-:W-:Y:S05]  /*bb30*/  BSYNC B1 ;  /* 0x0000000000017941 */ /* 0x000fea0003800000 */
.L_x_281:
        /* <DEDUP_REMOVED lines=13> */
.L_x_284:
[----:B------:R-:W-:Y:S05]  /*bc10*/  BSYNC B1 ;  /* 0x0000000000017941 */ /* 0x000fea0003800000 */
.L_x_283:
        /* <DEDUP_REMOVED lines=13> */
.L_x_286:
[----:B------:R-:W-:Y:S05]  /*bcf0*/  BSYNC B1 ;  /* 0x0000000000017941 */ /* 0x000fea0003800000 */
.L_x_285:
        /* <DEDUP_REMOVED lines=13> */
.L_x_288:
[----:B------:R-:W-:Y:S05]  /*bdd0*/  BSYNC B1 ;  /* 0x0000000000017941 */ /* 0x000fea0003800000 */
.L_x_287:
[----:B------:R-:W-:Y:S05]  /*bde0*/  @P1 BRA `(.L_x_289) ;  /* 0x0000002000a41947 */ /* 0x000fea0003800000 */
[----:B------:R-:W2:Y:S01]  /*bdf0*/  LDL.LU R2, [R1+0x74] ;  /* 0x0000740001027983 */ /* 0x000ea20000300800 */
[----:B-----5:R-:W-:-:S04]  /*be00*/  LOP3.LUT R0, R0, 0xff, RZ, 0xc0, !PT ;  /* 0x000000ff00007812 */ /* 0x020fc800078ec0ff */
[----:B------:R-:W-:-:S05]  /*be10*/  F2FP.F16.E5M2.UNPACK_B R0, R0 ;  /* 0x00000000ff00723e */ /* 0x000fca00020004ff */
[----:B------:R-:W-:-:S05]  /*be20*/  HADD2.F32 R0, -RZ, R0.H0_H0 ;  /* 0x20000000ff007230 */ /* 0x000fca0000004100 */
[----:B------:R-:W-:-:S04]  /*be30*/  FMUL R0, R0, UR21 ;  /* 0x0000001500007c20 */ /* 0x000fc80008400000 */
[----:B--2---:R-:W-:-:S05]  /*be40*/  FFMA R0, R2, UR20, R0 ;  /* 0x0000001402007c23 */ /* 0x004fca0008000000 */
[----:B0-----:R-:W-:-:S05]  /*be50*/  F2FP.SATFINITE.E5M2.F32.PACK_AB_MERGE_C R3, RZ, R0, RZ ;  /* 0x00000000ff03723e */ /* 0x001fca00048060ff */
[----:B------:R0:W-:Y:S01]  /*be60*/  STG.E.U8 desc[UR18][R26.64+0xf9], R3 ;  /* 0x0000f9031a007986 */ /* 0x0001e2000c101112 */
[----:B------:R-:W-:Y:S05]  /*be70*/  BRA `(.L_x_289) ;  /* 0x0000002000807947 */ /* 0x000fea0003800000 */
.L_x_32:
[----:B------:R-:W-:Y:S01]  /*be80*/  ISETP.GE.AND P1, PT, R38, 0x1, PT ;  /* 0x000000012600780c */ /* 0x000fe20003f26270 */
[----:B------:R-:W-:Y:S01]  /*be90*/  FMUL R226, R226, UR20 ;  /* 0x00000014e2e27c20 */ /* 0x000fe20008400000 */
[----:B------:R-:W2:Y:S01]  /*bea0*/  LDL.LU R227, [R1+0x10] ;  /* 0x0000100001e37983 */ /* 0x000ea20000300800 */
[----:B------:R-:W-:Y:S01]  /*beb0*/  ISETP.GE.AND P0, PT, R38, 0x9, PT ;  /* 0x000000092600780c */ /* 0x000fe20003f06270 */
[----:B------:R-:W-:Y:S01]  /*bec0*/  FMUL R225, R225, UR20 ;  /* 0x00000014e1e17c20 */ /* 0x000fe20008400000 */
[C---:B------:R-:W-:Y:S02]  /*bed0*/  ISETP.LT.OR P4, PT, R35.reuse, 0x1, !P1 ;  /* 0x000000012300780c */ /* 0x040fe40004f81670 */
[C---:B------:R-:W-:Y:S02]  /*bee0*/  ISETP.LT.OR P5, PT, R35.reuse, 0x2, !P1 ;  /* 0x000000022300780c */ /* 0x040fe40004fa1670 */
[----:B------:R-:W-:Y:S02]  /*bef0*/  F2FP.SATFINITE.E5M2.F32.PACK_AB_MERGE_C R29, RZ, R226, RZ ;  /* 0x000000e2ff1d723e */ /* 0x000fe400048060ff */
[C---:B------:R-:W-:Y:S01]  /*bf00*/  ISETP.LT.OR P3, PT, R35.reuse, 0x1, !P0 ;  /* 0x000000012300780c */ /* 0x040fe20004761670 */
[----:B------:R-:W-:Y:S01]  /*bf10*/  FMUL R224, R224, UR20 ;  /* 0x00000014e0e07c20 */ /* 0x000fe20008400000 */
[----:B------:R-:W-:Y:S01]  /*bf20*/  ISETP.LT.OR P6, PT, R35, 0xa, !P1 ;  /* 0x0000000a2300780c */ /* 0x000fe20004fc1670 */
[----:B------:R-:W-:Y:S01]  /*bf30*/  FMUL R223, R223, UR20 ;  /* 0x00000014dfdf7c20 */ /* 0x000fe20008400000 */
[----:B------:R-:W-:Y:S01]  /*bf40*/  F2FP.SATFINITE.E5M2.F32.PACK_AB_MERGE_C R225, RZ, R225, RZ ;  /* 0x000000e1ffe1723e */ /* 0x000fe200048060ff */
[----:B------:R-:W-:Y:S01]  /*bf50*/  FMUL R221, R221, UR20 ;  /* 0x00000014dddd7c20 */ /* 0x000fe20008400000 */
[----:B------:R-:W-:Y:S01]  /*bf60*/  FMUL R222, R222, UR20 ;  /* 0x00000014dede7c20 */ /* 0x000fe20008400000 */
[----:B------:R0:W-:Y:S01]  /*bf70*/  @!P4 STG.E.U8 desc[UR18][R24.64], R29 ;  /* 0x0000001d1800c986 */ /* 0x0001e2000c101112 */
[----:B------:R-:W-:-:S02]  /*bf80*/  ISETP.LT.OR P4, PT, R35, 0x2, !P0 ;  /* 0x000000022300780c */ /* 0x000fc40004781670 */
[----:B------:R-:W-:Y:S01]  /*bf90*/  F2FP.SATFINITE.E5M2.F32.PACK_AB_MERGE_C R31, RZ, R224, RZ ;  /* 0x000000e0ff1f723e */ /* 0x000fe200048060ff */
[----:B------:R1:W-:Y:S01]  /*bfa0*/  @!P5 STG.E.U8 desc[UR18][R24.64+0x1], R225 ;  /* 0x000001e11800d986 */ /* 0x0003e2000c101112 */
[C---:B------:R-:W-:Y:S02]  /*bfb0*/  ISETP.LT.OR P5, PT, R35.reuse, 0x9, !P1 ;  /* 0x000000092300780c */ /* 0x040fe40004fa1670 */
[----:B------:R-:W-:Y:S01]  /*bfc0*/  F2FP.SATFINITE.E5M2.F32.PACK_AB_MERGE_C R223, RZ, R223, RZ ;  /* 0x000000dfffdf723e */ /* 0x000fe200048060ff */
[----:B------:R-:W-:Y:S01]  /*bfd0*/  FMUL R220, R220, UR20 ;  /* 0x00000014dcdc7c20 */ /* 0x000fe20008400000 */
[----:B------:R-:W-:Y:S01]  /*bfe0*/  F2FP.SATFINITE.E5M2.F32.PACK_AB_MERGE_C R221, RZ, R221, RZ ;  /* 0x000000ddffdd723e */ /* 0x000fe200048060ff */
[----:B------:R-:W-:Y:S01]  /*bff0*/  @!P3 STG.E.U8 desc[UR18][R26.64], R31 ;  /* 0x0000001f1a00b986 */ /* 0x000fe2000c101112 */
[----:B------:R-:W-:-:S03]  /*c000*/  ISETP.LT.OR P3, PT, R35, 0x9, !P0 ;  /* 0x000000092300780c */ /* 0x000fc60004761670 */
[----:B------:R-:W-:Y:S01]  /*c010*/  @!P4 STG.E.U8 desc[UR18][R26.64+0x1], R223 ;  /* 0x000001df1a00c986 */ /* 0x000fe2000c101112 */
[----:B------:R-:W-:-:S03]  /*c020*/  ISETP.LT.OR P4, PT, R35, 0xa, !P0 ;  /* 0x0000000a2300780c */ /* 0x000fc60004781670 */
[----:B------:R-:W-:Y:S01]  /*c030*/  @!P6 STG.E.U8 desc[UR18][R24.64+0x9], R221 ;  /* 0x000009dd1800e986 */ /* 0x000fe2000c101112 */
[----:B------:R-:W-:Y:S01]  /*c040*/  ISETP.LT.OR P6, PT, R35, 0x12, !P1 ;  /* 0x000000122300780c */ /* 0x000fe20004fc1670 */
[----:B------:R-:W-:Y:S01]  /*c050*/  FMUL R219, R219, UR20 ;  /* 0x00000014dbdb7c20 */ /* 0x000fe20008400000 */
[----:B0-----:R-:W-:Y:S01]  /*c060*/  F2FP.SATFINITE.E5M2.F32.PACK_AB_MERGE_C R29, RZ, R222, RZ ;  /* 0x000000deff1d723e */ /* 0x001fe200048060ff */
[----:B------:R-:W-:Y:S01]  /*c070*/  FMUL R217, R217, UR20 ;  /* 0x00000014d9d97c20 */ /* 0x000fe20008400000 */
[----:B------:R-:W3:Y:S01]  /*c080*/  LDL.LU R226, [R1+0xc] ;  /* 0x00000c0001e27983 */ /* 0x000ee20000300800 */
[----:B------:R-:W-:Y:S02]  /*c090*/  F2FP.SATFINITE.E5M2.F32.PACK_AB_MERGE_C R33, RZ, R220, RZ ;  /* 0x000000dcff21723e */ /* 0x000fe400048060ff */
[----:B------:R-:W-:Y:S01]  /*c0a0*/  F2FP.SATFINITE.E5M2.F32.PACK_AB_MERGE_C R219, RZ, R219, RZ ;  /* 0x000000dbffdb723e */ /* 0x000fe200048060ff */
[----:B------:R0:W-:Y:S01]  /*c0b0*/  @!P5 STG.E.U8 desc[UR18][R24.64+0x8], R29 ;  /* 0x0000081d1800d986 */ /* 0x0001e2000c101112 */
[----:B------:R-:W-:-:S02]  /*c0c0*/  ISETP.LT.OR P5, PT, R35, 0x11, !P1 ;  /* 0x000000112300780c */ /* 0x000fc40004fa1670 */
[----:B------:R-:W-:Y:S01]  /*c0d0*/  F2FP.SATFINITE.E5M2.F32.PACK_AB_MERGE_C R217, RZ, R217, RZ ;  /* 0x000000d9ffd9723e */ /* 0x000fe200048060ff */
[----:B-1----:R-:W4:Y:S01]  /*c0e0*/  LDL.LU R225, [R1+0x8] ;  /* 0x0000080001e17983 */ /* 0x002f220000300800 */
[----:B------:R-:W-:-:S03]  /*c0f0*/  FMUL R218, R218, UR20 ;  /* 0x00000014dada7c20 */ /* 0x000fc60008400000 */
[----:B------:R-:W3:Y:S04]  /*c100*/  LDL.LU R224, [R1+0x4] ;  /* 0x0000040001e07983 */ /* 0x000ee80000300800 */
[----:B------:R-:W4:Y:S01]  /*c110*/  LDL.LU R222, [R1] ;  /* 0x0000000001de7983 */ /* 0x000f220000300800 */
[----:B0-----:R-:W-:Y:S01]  /*c120*/  F2FP.SATFINITE.E5M2.F32.PACK_AB_MERGE_C R29, RZ, R218, RZ ;  /* 0x000000daff1d723e */ /* 0x001fe200048060ff */
[----:B------:R-:W-:Y:S01]  /*c130*/  FMUL R216, R216, UR20 ;  /* 0x00000014d8d87c20 */ /* 0x000fe20008400000 */
[----:B------:R-:W-:Y:S01]  /*c140*/  FMUL R215, R215, UR20 ;  /* 0x00000014d7d77c20 */ /* 0x000fe20008400000 */
[----:B------:R0:W-:Y:S01]  /*c150*/  @!P3 STG.E.U8 desc[UR18][R26.64+0x8], R33 ;  /* 0x000008211a00b986 */ /* 0x0001e2000c101112 */
[----:B------:R-:W-:Y:S01]  /*c160*/  ISETP.LT.OR P3, PT, R35, 0x11, !P0 ;  /* 0x000000112300780c */ /* 0x000fe20004761670 */
[----:B------:R-:W-:Y:S01]  /*c170*/  FMUL R213, R213, UR20 ;  /* 0x00000014d5d57c20 */ /* 0x000fe20008400000 */
[----:B------:R-:W-:Y:S01]  /*c180*/  F2FP.SATFINITE.E5M2.F32.PACK_AB_MERGE_C R31, RZ, R216, RZ ;  /* 0x000000d8ff1f723e */ /* 0x000fe200048060ff */
[----:B------:R-:W-:Y:S01]  /*c190*/  @!P4 STG.E.U8 desc[UR18][R26.64+0x9], R219 ;  /* 0x000009db1a00c986 */ /* 0x000fe2000c101112 */
[C---:B------:R-:W-:Y:S01]  /*c1a0*/  ISETP.LT.OR P4, PT, R35.reuse, 0x12, !P0 ;  /* 0x000000122300780c */ /* 0x040fe20004781670 */
[----:B------:R-:W-:Y:S01]  /*c1b0*/  FMUL R214, R214, UR20 ;  /* 0x00000014d6d67c20 */ /* 0x000fe20008400000 */
[----:B------:R-:W-:Y:S01]  /*c1c0*/  F2FP.SATFINITE.E5M2.F32.PACK_AB_MERGE_C R215, RZ, R215, RZ ;  /* 0x000000d7ffd7723e */ /* 0x000fe200048060ff */
[----:B------:R-:W-:Y:S01]  /*c1d0*/  @!P6 STG.E.U8 desc[UR18][R24.64+0x11], R217 ;  /* 0x000011d91800e986 */ /* 0x000fe2000c101112 */
[C---:B------:R-:W-:Y:S01]  /*c1e0*/  ISETP.LT.OR P6, PT, R35.reuse, 0x1a, !P1 ;  /* 0x0000001a2300780c */ /* 0x040fe20004fc1670 */
[----:B------:R-:W-:Y:S01]  /*c1f0*/  FMUL R212, R212, UR20 ;  /* 0x00000014d4d47c20 */ /* 0x000fe20008400000 */
[----:B------:R-:W-:Y:S01]  /*c200*/  F2FP.SATFINITE.E5M2.F32.PACK_AB_MERGE_C R213, RZ, R213, RZ ;  /* 0x000000d5ffd5723e */ /* 0x000fe200048060ff */
[----:B------:R1:W-:Y:S01]  /*c210*/  @!P5 STG.E.U8 desc[UR18][R24.64+0x10], R29 ;  /* 0x0000101d1800d986 */ /* 0x0003e2000c101112 */
[----:B------:R-:W-:Y:S01]  /*c220*/  ISETP.LT.OR P5, PT, R35, 0x19, !P1 ;  /* 0x000000192300780c */ /* 0x000fe20004fa1670 */
[----:B------:R-:W-:Y:S01]  /*c230*/  FMUL R211, R211, UR20 ;  /* 0x00000014d3d37c20 */ /* 0x000fe20008400000 */
[----:B------:R-:W-:Y:S01]  /*c240*/  FMUL R209, R209, UR20 ;  /* 0x00000014d1d17c20 */ /* 0x000fe20008400000 */
[----:B------:R1:W-:Y:S01]  /*c250*/  @!P3 STG.E.U8 desc[UR18][R26.64+0x10], R31 ;  /* 0x0000101f1a00b986 */ /* 0x0003e2000c101112 */
[C---:B------:R-:W-:Y:S01]  /*c260*/  ISETP.LT.OR P3, PT, R35.reuse, 0x19, !P0 ;  /* 0x000000192300780c */ /* 0x040fe20004761670 */
[----:B------:R-:W-:Y:S01]  /*c270*/  FMUL R210, R210, UR20 ;  /* 0x00000014d2d27c20 */ /* 0x000fe20008400000 */
[----:B0-----:R-:W-:Y:S01]  /*c280*/  F2FP.SATFINITE.E5M2.F32.PACK_AB_MERGE_C R33, RZ, R212, RZ ;  /* 0x000000d4ff21723e */ /* 0x001fe200048060ff */
[----:B------:R-:W-:Y:S01]  /*c290*/  @!P4 STG.E.U8 desc[UR18][R26.64+0x11], R215 ;  /* 0x000011d71a00c986 */ /* 0x000fe2000c101112 */
[C---:B------:R-:W-:Y:S01]  /*c2a0*/  ISETP.LT.OR P4, PT, R35.reuse, 0x1a, !P0 ;  /* 0x0000001a2300780c */ /* 0x040fe20004781670 */
[----:B------:R-:W-:Y:S01]  /*c2b0*/  FMUL R208, R208, UR20 ;  /* 0x00000014d0d07c20 */ /* 0x000fe20008400000 */
[----:B------:R-:W-:Y:S01]  /*c2c0*/  F2FP.SATFINITE.E5M2.F32.PACK_AB_MERGE_C R211, RZ, R211, RZ ;  /* 0x000000d3ffd3723e */ /* 0x000fe200048060ff */
[----:B------:R-:W-:Y:S01]  /*c2d0*/  @!P6 STG.E.U8 desc[UR18][R24.64+0x19], R213 ;  /* 0x000019d51800e986 */ /* 0x000fe2000c101112 */
[----:B------:R-:W-:Y:S01]  /*c2e0*/  ISETP.LT.OR P6, PT, R35, 0x22, !P1 ;  /* 0x000000222300780c */ /* 0x000fe20004fc1670 */
[----:B------:R-:W-:Y:S01]  /*c2f0*/  FMUL R207, R207, UR20 ;  /* 0x00000014cfcf7c20 */ /* 0x000fe20008400000 */
[----:B-1----:R-:W-:Y:S01]  /*c300*/  F2FP.SATFINITE.E5M2.F32.PACK_AB_MERGE_C R29, RZ, R214, RZ ;  /* 0x000000d6ff1d723e */ /* 0x002fe200048060ff */
[----:B------:R-:W-:Y:S01]  /*c310*/  FMUL R205, R205, UR20 ;  /* 0x00000014cdcd7c20 */ /* 0x000fe20008400000 */
[----:B------:R-:W-:Y:S01]  /*c320*/  F2FP.SATFINITE.E5M2.F32.PACK_AB_MERGE_C R209, RZ, R209, RZ ;  /* 0x000000d1ffd1723e */ /* 0x000fe200048060ff */
[----:B------:R-:W-:Y:S01]  /*c330*/  FMUL R206, R206, UR20 ;  /* 0x00000014cece7c20 */ /* 0x000fe20008400000 */
[----:B------:R-:W-:Y:S01]  /*c340*/  F2FP.SATFINITE.E5M2.F32.PACK_AB_MERGE_C R31, RZ, R208, RZ ;  /* 0x000000d0ff1f723e */ /* 0x000fe200048060ff */
[----:B------:R0:W-:Y:S01]  /*c350*/  @!P5 STG.E.U8 desc[UR18][R24.64+0x18], R29 ;  /* 0x0000181d1800d986 */ /* 0x0001e2000c101112 */
[C---:B------:R-:W-:Y:S01]  /*c360*/  ISETP.LT.OR P5, PT, R35.reuse, 0x21, !P1 ;  /* 0x000000212300780c */ /* 0x040fe20004fa1670 */
[----:B------:R-:W-:Y:S01]  /*c370*/  FMUL R204, R204, UR20 ;  /* 0x00000014cccc7c20 */ /* 0x000fe20008400000 */
[----:B------:R-:W-:Y:S01]  /*c380*/  F2FP.SATFINITE.E5M2.F32.PACK_AB_MERGE_C R207, RZ, R207, RZ ;  /* 0x000000cfffcf723e */ /* 0x000fe200048060ff */
[----:B------:R1:W-:Y:S01]  /*c390*/  @!P3 STG.E.U8 desc[UR18][R26.64+0x18], R33 ;  /* 0x000018211a00b986 */ /* 0x0003e2000c101112 */
[----:B------:R-:W-:Y:S01]  /*c3a0*/  ISETP.LT.OR P3, PT, R35, 0x21, !P0 ;  /* 0x000000212300780c */ /* 0x000fe20004761670 */
[----:B------:R-:W-:Y:S01]  /*c3b0*/  FMUL R203, R203, UR20 ;  /* 0x00000014cbcb7c20 */ /* 0x000fe20008400000 */
[----:B------:R-:W-:Y:S01]  /*c3c0*/  F2FP.SATFINITE.E5M2.F32.PACK_AB_MERGE_C R205, RZ, R205, RZ ;  /* 0x000000cdffcd723e */ /* 0x000fe200048060ff */
[----:B------:R-:W-:Y:S01]  /*c3d0*/  @!P4 STG.E.U8 desc[UR18][R26.64+0x19], R211 ;  /* 0x000019d31a00c986 */ /* 0x000fe2000c101112 */
[----:B------:R-:W-:Y:S01]  /*c3e0*/  ISETP.LT.OR P4, PT, R35, 0x22, !P0 ;  /* 0x000000222300780c */ /* 0x000fe20004781670 */
[----:B------:R-:W-:Y:S01]  /*c3f0*/  FMUL R201, R201, UR20 ;  /* 0x00000014c9c97c20 */ /* 0x000fe20008400000 */
[----:B------:R-:W-:Y:S01]  /*c400*/  F2FP.SATFINITE.E5M2.F32.PACK_AB_MERGE_C R203, RZ, R203, RZ ;  /* 0x000000cbffcb723e */ /* 0x000fe200048060ff */
[----:B------:R-:W-:Y:S01]  /*c410*/  @!P6 STG.E.U8 desc[UR18][R24.64+0x21], R209 ;  /* 0x000021d11800e986 */ /* 0x000fe2000c101112 */
[----:B------:R-:W-:Y:S01]  /*c420*/  ISETP.LT.OR P6, PT, R35, 0x2a, !P1 ;  /* 0x0000002a2300780c */ /* 0x000fe20004fc1670 */
[----:B------:R-:W-:Y:S01]  /*c430*/  FMUL R202, R202, UR20 ;  /* 0x00000014caca7c20 */ /* 0x000fe20008400000 */
[----:B0-----:R-:W-:Y:S01]  /*c440*/  F2FP.SATFINITE.E5M2.F32.PACK_AB_MERGE_C R29, RZ, R210, RZ ;  /* 0x000000d2ff1d723e */ /* 0x001fe200048060ff */
[----:B------:R-:W-:Y:S01]  /*c450*/  FMUL R200, R200, UR20 ;  /* 0x00000014c8c87c20 */ /* 0x000fe20008400000 */
[----:B-1----:R-:W-:Y:S01]  /*c460*/  F2FP.SATFINITE.E5M2.F32.PACK_AB_MERGE_C R33, RZ, R204, RZ ;  /* 0x000000ccff21723e */ /* 0x002fe200048060ff */
[----:B------:R-:W-:Y:S01]  /*c470*/  FMUL R199, R199, UR20 ;  /* 0x00000014c7c77c20 */ /* 0x000fe20008400000 */
[----:B------:R-:W-:Y:S01]  /*c480*/  F2FP.SATFINITE.E5M2.F32.PACK_AB_MERGE_C R201, RZ, R201, RZ ;  /* 0x000000c9ffc9723e */ /* 0x000fe200048060ff */
[----:B------:R0:W-:Y:S01]  /*c490*/  @!P5 STG.E.U8 desc[UR18][R24.64+0x20], R29 ;  /* 0x0000201d1800d986 */ /* 0x0001e2000c101112 */
[----:B------:R-:W-:Y:S01]  /*c4a0*/  ISETP.LT.OR P5, PT, R35, 0x29, !P1 ;  /* 0x000000292300780c */ /* 0x000fe20004fa1670 */
[----:B------:R-:W-:Y:S01]  /*c4b0*/  FMUL R197, R197, UR20 ;  /* 0x00000014c5c57c20 */ /* 0x000fe20008400000 */
[----:B------:R-:W-:Y:S01]  /*c4c0*/  F2FP.SATFINITE.E5M2.F32.PACK_AB_MERGE_C R199, RZ, R199, RZ ;  /* 0x000000c7ffc7723e */ /* 0x000fe200048060ff */
[----:B------:R1:W-:Y:S01]  /*c4d0*/  @!P3 STG.E.U8 desc[UR18][R26.64+0x20], R31 ;  /* 0x0000201f1a00b986 */ /* 0x0003e2000c101112 */
[C---:B------:R-:W-:Y:S01]  /*c4e0*/  ISETP.LT.OR P3, PT, R35.reuse, 0x29, !P0 ;  /* 0x000000292300780c */ /* 0x040fe20004761670 */
[----:B------:R-:W-:Y:S01]  /*c4f0*/  FMUL R198, R198, UR20 ;  /* 0x00000014c6c67c20 */ /* 0x000fe20008400000 */
[----:B------:R-:W-:Y:S01]  /*c500*/  F2FP.SATFINITE.E5M2.F32.PACK_AB_MERGE_C R197, RZ, R197, RZ ;  /* 0x000000c5ffc5723e */ /* 0x000fe200048060ff */
[----:B------:R-:W-:Y:S01]  /*c510*/  @!P4 STG.E.U8 desc[UR18][R26.64+0x21], R207 ;  /* 0x000021cf1a00c986 */ /* 0x000fe2000c101112 */
[----:B------:R-:W-:Y:S01]  /*c520*/  ISETP.LT.OR P4, PT, R35, 0x2a, !P0 ;  /* 0x0000002a2300780c */ /* 0x000fe20004781670 */
[----:B------:R-:W-:Y:S01]  /*c530*/  FMUL R196, R196, UR20 ;  /* 0x00000014c4c47c20 */ /* 0x000fe20008400000 */
[----:B------:R-:W-:Y:S01]  /*c540*/  FMUL R195, R195, UR20 ;  /* 0x00000014c3c37c20 */ /* 0x000fe20008400000 */
        /* <DEDUP_REMOVED lines=27> */
[----:B------:R-:W-:Y:S01]  /*c700*/  FMUL R186, R186, UR20 ;  /* 0x00000014baba7c20 */ /* 0x000fe20008400000 */
        /* <DEDUP_REMOVED lines=156> */
[----:B-----5:R-:W-:Y:S01]  /*d0d0*/  FMUL R0, R0, UR20 ;  /* 0x0000001400007c20 */ /* 0x020fe20008400000 */
[----:B-1----:R-:W-:Y:S01]  /*d0e0*/  F2FP.SATFINITE.E5M2.F32.PACK_AB_MERGE_C R33, RZ, R164, RZ ;  /* 0x000000a4ff21723e */ /* 0x002fe200048060ff */
        /* <DEDUP_REMOVED lines=9> */
[----:B------:R-:W-:Y:S01]  /*d180*/  FMUL R4, R4, UR20 ;  /* 0x0000001404047c20 */ /* 0x000fe20008400000 */
[----:B------:R-:W-:Y:S01]  /*d190*/  @!P4 STG.E.U8 desc[UR18][R26.64+0x71], R167 ;  /* 0x000071a71a00c986 */ /* 0x000fe2000c101112 */
[----:B------:R-:W-:-:S03]  /*d1a0*/  ISETP.LT.OR P4, PT, R35, 0x7a, !P0 ;  /* 0x0000007a2300780c */ /* 0x000fc60004781670 */
[----:B------:R-:W-:Y:S01]  /*d1b0*/  @!P6 STG.E.U8 desc[UR18][R24.64+0x79], R165 ;  /* 0x000079a51800e986 */ /* 0x000fe2000c101112 */
[----:B------:R-:W-:Y:S02]  /*d1c0*/  ISETP.LT.OR P6, PT, R35, 0x82, !P1 ;  /* 0x000000822300780c */ /* 0x000fe40004fc1670 */
[----:B0-----:R-:W-:Y:S01]  /*d1d0*/  F2FP.SATFINITE.E5M2.F32.PACK_AB_MERGE_C R29, RZ, R166, RZ ;  /* 0x000000a6ff1d723e */ /* 0x001fe200048060ff */
[----:B------:R-:W3:Y:S01]  /*d1e0*/  LDL.LU R220, [R1+0x14] ;  /* 0x0000140001dc7983 */ /* 0x000ee20000300800 */
[----:B-1----:R-:W-:-:S03]  /*d1f0*/  F2FP.SATFINITE.E5M2.F32.PACK_AB_MERGE_C R31, RZ, R160, RZ ;  /* 0x000000a0ff1f723e */ /* 0x002fc600048060ff */
[----:B------:R0:W-:Y:S01]  /*d200*/  @!P5 STG.E.U8 desc[UR18][R24.64+0x78], R29 ;  /* 0x0000781d1800d986 */ /* 0x0001e2000c101112 */
[----:B------:R-:W-:-:S03]  /*d210*/  ISETP.LT.OR P5, PT, R35, 0x81, !P1 ;  /* 0x000000812300780c */ /* 0x000fc60004fa1670 */
[----:B------:R1:W-:Y:S01]  /*d220*/  @!P3 STG.E.U8 desc[UR18][R26.64+0x78], R33 ;  /* 0x000078211a00b986 */ /* 0x0003e2000c101112 */
[----:B------:R-:W-:-:S03]  /*d230*/  ISETP.LT.OR P3, PT, R35, 0x81, !P0 ;  /* 0x000000812300780c */ /* 0x000fc60004761670 */
        /* <DEDUP_REMOVED lines=26> */
[----:B0-----:R-:W-:Y:S02]  /*d3e0*/  F2FP.SATFINITE.E5M2.F32.PACK_AB_MERGE_C R29, RZ, R154, RZ ;  /* 0x0000009aff1d723e */ /* 0x001fe400048060ff */
[----:B-1----:R-:W-:-:S03]  /*d3f0*/  F2FP.SATFINITE.E5M2.F32.PACK_AB_MERGE_C R33, RZ, R20, RZ ;  /* 0x00000014ff21723e */ /* 0x002fc600048060ff */
[----:B------:R0:W-:Y:S01]  /*d400*/  @!P5 STG.E.U8 desc[UR18][R24.64+0x90], R29 ;  /* 0x0000901d1800d986 */ /* 0x0001e2000c101112 */
[----:B------:R-:W-:-:S03]  /*d410*/  ISETP.LT.OR P5, PT, R35, 0x99, !P1 ;  /* 0x000000992300780c */ /* 0x000fc60004fa1670 */
[----:B------:R-:W-:Y:S01]  /*d420*/  @!P3 STG.E.U8 desc[UR18][R26.64+0x90], R31 ;  /* 0x0000901f1a00b986 */ /* 0x000fe2000c101112 */
[----:B------:R-:W-:-:S03]  /*d430*/  ISETP.LT.OR P3, PT, R35, 0x99, !P0 ;  /* 0x000000992300780c */ /* 0x000fc60004761670 */
[----:B------:R1:W-:Y:S01]  /*d440*/  @!P4 STG.E.U8 desc[UR18][R26.64+0x91], R23 ;  /* 0x000091171a00c986 */ /* 0x0003e2000c101112 */
[----:B------:R-:W-:-:S03]  /*d450*/  ISETP.LT.OR P4, PT, R35, 0x9a, !P0 ;  /* 0x0000009a2300780c */ /* 0x000fc60004781670 */
[----:B------:R2:W-:Y:S01]  /*d460*/  @!P6 STG.E.U8 desc[UR18][R24.64+0x99], R21 ;  /* 0x000099151800e986 */ /* 0x0005e2000c101112 */
[----:B------:R-:W-:Y:S02]  /*d470*/  ISETP.LT.OR P6, PT, R35, 0xa2, !P1 ;  /* 0x000000a22300780c */ /* 0x000fe40004fc1670 */
[----:B0-----:R-:W-:-:S05]  /*d480*/  F2FP.SATFINITE.E5M2.F32.PACK_AB_MERGE_C R29, RZ, R22, RZ ;  /* 0x00000016ff1d723e */ /* 0x001fca00048060ff */
[----:B------:R-:W-:Y:S01]  /*d490*/  @!P5 STG.E.U8 desc[UR18][R24.64+0x98], R29 ;  /* 0x0000981d1800d986 */ /* 0x000fe2000c101112 */
[C---:B------:R-:W-:Y:S02]  /*d4a0*/  ISETP.LT.OR P5, PT, R35.reuse, 0xa1, !P1 ;  /* 0x000000a12300780c */ /* 0x040fe40004fa1670 */
[----:B-1----:R-:W-:Y:S01]  /*d4b0*/  F2FP.SATFINITE.E5M2.F32.PACK_AB_MERGE_C R23, RZ, R18, RZ ;  /* 0x00000012ff17723e */ /* 0x002fe200048060ff */
[----:B------:R-:W-:Y:S01]  /*d4c0*/  @!P3 STG.E.U8 desc[UR18][R26.64+0x98], R33 ;  /* 0x000098211a00b986 */ /* 0x000fe2000c101112 */
[C---:B------:R-:W-:Y:S02]  /*d4d0*/  ISETP.LT.OR P3, PT, R35.reuse, 0xa1, !P0 ;  /* 0x000000a12300780c */ /* 0x040fe40004761670 */
[----:B--2---:R-:W-:Y:S01]  /*d4e0*/  F2FP.SATFINITE.E5M2.F32.PACK_AB_MERGE_C R21, RZ, R16, RZ ;  /* 0x00000010ff15723e */ /* 0x004fe200048060ff */
[----:B------:R0:W-:Y:S01]  /*d4f0*/  @!P4 STG.E.U8 desc[UR18][R26.64+0x99], R19 ;  /* 0x000099131a00c986 */ /* 0x0001e2000c101112 */
[----:B------:R-:W-:-:S03]  /*d500*/  ISETP.LT.OR P4, PT, R35, 0xa2, !P0 ;  /* 0x000000a22300780c */ /* 0x000fc60004781670 */
[----:B------:R1:W-:Y:S01]  /*d510*/  @!P6 STG.E.U8 desc[UR18][R24.64+0xa1], R17 ;  /* 0x0000a1111800e986 */ /* 0x0003e2000c101112 */
[----:B------:R-:W-:-:S03]  /*d520*/  ISETP.LT.OR P6, PT, R35, 0xaa, !P1 ;  /* 0x000000aa2300780c */ /* 0x000fc60004fc1670 */
[----:B------:R-:W-:Y:S01]  /*d530*/  @!P5 STG.E.U8 desc[UR18][R24.64+0xa0], R23 ;  /* 0x0000a0171800d986 */ /* 0x000fe2000c101112 */
[----:B------:R-:W-:-:S03]  /*d540*/  ISETP.LT.OR P5, PT, R35, 0xa9, !P1 ;  /* 0x000000a92300780c */ /* 0x000fc60004fa1670 */
[----:B------:R-:W-:Y:S01]  /*d550*/  @!P3 STG.E.U8 desc[UR18][R26.64+0xa0], R21 ;  /* 0x0000a0151a00b986 */ /* 0x000fe2000c101112 */
[C---:B------:R-:W-:Y:S02]  /*d560*/  ISETP.LT.OR P3, PT, R35.reuse, 0xa9, !P0 ;  /* 0x000000a92300780c */ /* 0x040fe40004761670 */
[----:B0-----:R-:W-:Y:S01]  /*d570*/  F2FP.SATFINITE.E5M2.F32.PACK_AB_MERGE_C R19, RZ, R14, RZ ;  /* 0x0000000eff13723e */ /* 0x001fe200048060ff */
[----:B------:R0:W-:Y:S01]  /*d580*/  @!P4 STG.E.U8 desc[UR18][R26.64+0xa1], R15 ;  /* 0x0000a10f1a00c986 */ /* 0x0001e2000c101112 */
[C---:B------:R-:W-:Y:S02]  /*d590*/  ISETP.LT.OR P4, PT, R35.reuse, 0xaa, !P0 ;  /* 0x000000aa2300780c */ /* 0x040fe40004781670 */
[----:B-1----:R-:W-:Y:S01]  /*d5a0*/  F2FP.SATFINITE.E5M2.F32.PACK_AB_MERGE_C R17, RZ, R12, RZ ;  /* 0x0000000cff11723e */ /* 0x002fe200048060ff */
        /* <DEDUP_REMOVED lines=15> */
[----:B0-----:R-:W-:Y:S02]  /*d6a0*/  F2FP.SATFINITE.E5M2.F32.PACK_AB_MERGE_C R11, RZ, R6, RZ ;  /* 0x00000006ff0b723e */ /* 0x001fe400048060ff */
[C---:B------:R-:W-:Y:S01]  /*d6b0*/  ISETP.LT.OR P3, PT, R35.reuse, 0xb9, !P0 ;  /* 0x000000b92300780c */ /* 0x040fe20004761670 */
[----:B------:R0:W-:Y:S01]  /*d6c0*/  @!P4 STG.E.U8 desc[UR18][R26.64+0xb1], R7 ;  /* 0x0000b1071a00c986 */ /* 0x0001e2000c101112 */
[----:B-1----:R-:W-:Y:S02]  /*d6d0*/  F2FP.SATFINITE.E5M2.F32.PACK_AB_MERGE_C R9, RZ, R4, RZ ;  /* 0x00000004ff09723e */ /* 0x002fe400048060ff */
[----:B------:R-:W-:Y:S01]  /*d6e0*/  ISETP.LT.OR P4, PT, R35, 0xba, !P0 ;  /* 0x000000ba2300780c */ /* 0x000fe20004781670 */
[----:B------:R1:W-:Y:S04]  /*d6f0*/  @!P6 STG.E.U8 desc[UR18][R24.64+0xb9], R5 ;  /* 0x0000b9051800e986 */ /* 0x0003e8000c101112 */
[----:B------:R2:W-:Y:S01]  /*d700*/  @!P5 STG.E.U8 desc[UR18][R24.64+0xb8], R11 ;  /* 0x0000b80b1800d986 */ /* 0x0005e2000c101112 */
[----:B------:R-:W-:Y:S01]  /*d710*/  FMUL R4, R227, UR20 ;  /* 0x00000014e3047c20 */ /* 0x000fe20008400000 */
[----:B------:R-:W-:-:S02]  /*d720*/  ISETP.LT.OR P5, PT, R35, 0xc1, !P1 ;  /* 0x000000c12300780c */ /* 0x000fc40004fa1670 */
[----:B0-----:R-:W-:Y:S02]  /*d730*/  F2FP.SATFINITE.E5M2.F32.PACK_AB_MERGE_C R7, RZ, R3, RZ ;  /* 0x00000003ff07723e */ /* 0x001fe400048060ff */
[----:B-1----:R-:W-:Y:S01]  /*d740*/  F2FP.SATFINITE.E5M2.F32.PACK_AB_MERGE_C R5, RZ, R0, RZ ;  /* 0x00000000ff05723e */ /* 0x002fe200048060ff */
[----:B----4-:R-:W-:Y:S01]  /*d750*/  FMUL R0, R222, UR20 ;  /* 0x00000014de007c20 */ /* 0x010fe20008400000 */
[----:B------:R-:W-:Y:S01]  /*d760*/  ISETP.LT.OR P6, PT, R35, 0xc2, !P1 ;  /* 0x000000c22300780c */ /* 0x000fe20004fc1670 */
[----:B------:R-:W4:Y:S01]  /*d770*/  LDL.LU R222, [R1+0x20] ;  /* 0x0000200001de7983 */ /* 0x000f220000300800 */
[----:B--2---:R-:W-:Y:S02]  /*d780*/  F2FP.SATFINITE.E5M2.F32.PACK_AB_MERGE_C R11, RZ, R2, RZ ;  /* 0x00000002ff0b723e */ /* 0x004fe400048060ff */
[----:B------:R-:W-:Y:S01]  /*d790*/  F2FP.SATFINITE.E5M2.F32.PACK_AB_MERGE_C R13, RZ, R0, RZ ;  /* 0x00000000ff0d723e */ /* 0x000fe200048060ff */
[----:B---3--:R-:W-:Y:S01]  /*d7a0*/  FMUL R0, R224, UR20 ;  /* 0x00000014e0007c20 */ /* 0x008fe20008400000 */
[----:B------:R-:W-:Y:S01]  /*d7b0*/  FMUL R2, R225, UR20 ;  /* 0x00000014e1027c20 */ /* 0x000fe20008400000 */
[----:B------:R-:W2:Y:S04]  /*d7c0*/  LDL.LU R224, [R1+0x24] ;  /* 0x0000240001e07983 */ /* 0x000ea80000300800 */
[----:B------:R-:W3:Y:S01]  /*d7d0*/  LDL.LU R225, [R1+0x28] ;  /* 0x0000280001e17983 */ /* 0x000ee20000300800 */
[----:B------:R-:W-:-:S03]  /*d7e0*/  FMUL R3, R226, UR20 ;  /* 0x00000014e2037c20 */ /* 0x000fc60008400000 */
[----:B------:R-:W3:Y:S04]  /*d7f0*/  LDL.LU R226, [R1+0x2c] ;  /* 0x00002c0001e27983 */ /* 0x000ee80000300800 */
[----:B------:R-:W3:Y:S04]  /*d800*/  LDL.LU R227, [R1+0x30] ;  /* 0x0000300001e37983 */ /* 0x000ee80000300800 */
[----:B------:R-:W-:Y:S01]  /*d810*/  @!P3 STG.E.U8 desc[UR18][R26.64+0xb8], R9 ;  /* 0x0000b8091a00b986 */ /* 0x000fe2000c101112 */
[----:B------:R-:W-:-:S03]  /*d820*/  ISETP.LT.OR P3, PT, R35, 0xc1, !P0 ;  /* 0x000000c12300780c */ /* 0x000fc60004761670 */
[----:B------:R0:W-:Y:S01]  /*d830*/  @!P4 STG.E.U8 desc[UR18][R26.64+0xb9], R7 ;  /* 0x0000b9071a00c986 */ /* 0x0001e2000c101112 */
[----:B------:R-:W-:-:S03]  /*d840*/  ISETP.LT.OR P4, PT, R35, 0xc2, !P0 ;  /* 0x000000c22300780c */ /* 0x000fc60004781670 */
[----:B------:R-:W-:Y:S01]  /*d850*/  @!P5 STG.E.U8 desc[UR18][R24.64+0xc0], R11 ;  /* 0x0000c00b1800d986 */ /* 0x000fe2000c101112 */
[----:B------:R-:W-:-:S03]  /*d860*/  ISETP.LT.OR P5, PT, R35, 0xc9, !P1 ;  /* 0x000000c92300780c */ /* 0x000fc60004fa1670 */
[----:B------:R1:W-:Y:S01]  /*d870*/  @!P6 STG.E.U8 desc[UR18][R24.64+0xc1], R5 ;  /* 0x0000c1051800e986 */ /* 0x0003e2000c101112 */
[----:B0-----:R-:W-:-:S03]  /*d880*/  F2FP.SATFINITE.E5M2.F32.PACK_AB_MERGE_C R7, RZ, R0, RZ ;  /* 0x00000000ff07723e */ /* 0x001fc600048060ff */
[----:B------:R-:W-:Y:S01]  /*d890*/  @!P3 STG.E.U8 desc[UR18][R26.64+0xc0], R13 ;  /* 0x0000c00d1a00b986 */ /* 0x000fe2000c101112 */
[C---:B------:R-:W-:Y:S02]  /*d8a0*/  ISETP.LT.OR P6, PT, R35.reuse, 0xca, !P1 ;  /* 0x000000ca2300780c */ /* 0x040fe40004fc1670 */
[----:B-1----:R-:W-:Y:S01]  /*d8b0*/  F2FP.SATFINITE.E5M2.F32.PACK_AB_MERGE_C R5, RZ, R2, RZ ;  /* 0x00000002ff05723e */ /* 0x002fe200048060ff */
[----:B------:R0:W-:Y:S01]  /*d8c0*/  @!P4 STG.E.U8 desc[UR18][R26.64+0xc1], R7 ;  /* 0x0000c1071a00c986 */ /* 0x0001e2000c101112 */
[C---:B------:R-:W-:Y:S02]  /*d8d0*/  ISETP.LT.OR P3, PT, R35.reuse, 0xc9, !P0 ;  /* 0x000000c92300780c */ /* 0x040fe40004761670 */
[C---:B------:R-:W-:Y:S01]  /*d8e0*/  ISETP.LT.OR P4, PT, R35.reuse, 0xca, !P0 ;  /* 0x000000ca2300780c */ /* 0x040fe20004781670 */
[----:B------:R1:W-:Y:S01]  /*d8f0*/  @!P5 STG.E.U8 desc[UR18][R24.64+0xc8], R5 ;  /* 0x0000c8051800d986 */ /* 0x0003e2000c101112 */
[----:B------:R-:W-:Y:S02]  /*d900*/  ISETP.LT.OR P5, PT, R35, 0xd1, !P1 ;  /* 0x000000d12300780c */ /* 0x000fe40004fa1670 */
[----:B------:R-:W-:-:S02]  /*d910*/  F2FP.SATFINITE.E5M2.F32.PACK_AB_MERGE_C R9, RZ, R3, RZ ;  /* 0x00000003ff09723e */ /* 0x000fc400048060ff */
[----:B------:R-:W-:-:S03]  /*d920*/  F2FP.SATFINITE.E5M2.F32.PACK_AB_MERGE_C R11, RZ, R4, RZ ;  /* 0x00000004ff0b723e */ /* 0x000fc600048060ff */
[----:B------:R1:W-:Y:S04]  /*d930*/  @!P6 STG.E.U8 desc[UR18][R24.64+0xc9], R9 ;  /* 0x0000c9091800e986 */ /* 0x0003e8000c101112 */
[----:B------:R-:W-:Y:S01]  /*d940*/  @!P3 STG.E.U8 desc[UR18][R26.64+0xc8], R11 ;  /* 0x0000c80b1a00b986 */ /* 0x000fe2000c101112 */
[----:B------:R-:W-:-:S03]  /*d950*/  FMUL R0, R220, UR20 ;  /* 0x00000014dc007c20 */ /* 0x000fc60008400000 */
[----:B------:R-:W3:Y:S02]  /*d960*/  LDL.LU R220, [R1+0x34] ;  /* 0x0000340001dc7983 */ /* 0x000ee40000300800 */
[----:B0-----:R-:W-:Y:S01]  /*d970*/  F2FP.SATFINITE.E5M2.F32.PACK_AB_MERGE_C R7, RZ, R0, RZ ;  /* 0x00000000ff07723e */ /* 0x001fe200048060ff */
[----:B------:R-:W-:Y:S02]  /*d980*/  FMUL R2, R221, UR20 ;  /* 0x00000014dd027c20 */ /* 0x000fe40008400000 */
[----:B------:R-:W3:Y:S03]  /*d990*/  LDL.LU R221, [R1+0x38] ;  /* 0x0000380001dd7983 */ /* 0x000ee60000300800 */
[----:B-1----:R-:W-:Y:S01]  /*d9a0*/  F2FP.SATFINITE.E5M2.F32.PACK_AB_MERGE_C R5, RZ, R2, RZ ;  /* 0x00000002ff05723e */ /* 0x002fe200048060ff */
[----:B------:R-:W-:Y:S04]  /*d9b0*/  @!P4 STG.E.U8 desc[UR18][R26.64+0xc9], R7 ;  /* 0x0000c9071a00c986 */ /* 0x000fe8000c101112 */
[----:B------:R0:W-:Y:S01]  /*d9c0*/  @!P5 STG.E.U8 desc[UR18][R24.64+0xd0], R5 ;  /* 0x0000d0051800d986 */ /* 0x0001e2000c101112 */
[----:B------:R-:W-:-:S03]  /*d9d0*/  FMUL R3, R223, UR20 ;  /* 0x00000014df037c20 */ /* 0x000fc60008400000 */
[----:B------:R-:W3:Y:S02]  /*d9e0*/  LDL.LU R223, [R1+0x3c] ;  /* 0x00003c0001df7983 */ /* 0x000ee40000300800 */
[----:B------:R-:W-:Y:S01]  /*d9f0*/  F2FP.SATFINITE.E5M2.F32.PACK_AB_MERGE_C R9, RZ, R3, RZ ;  /* 0x00000003ff09723e */ /* 0x000fe200048060ff */
[----:B----4-:R-:W-:Y:S02]  /*da00*/  FMUL R0, R222, UR20 ;  /* 0x00000014de007c20 */ /* 0x010fe40008400000 */
[----:B------:R-:W4:Y:S03]  /*da10*/  LDL.LU R222, [R1+0x40] ;  /* 0x0000400001de7983 */ /* 0x000f260000300800 */
[----:B------:R-:W-:Y:S01]  /*da20*/  F2FP.SATFINITE.E5M2.F32.PACK_AB_MERGE_C R13, RZ, R0, RZ ;  /* 0x00000000ff0d723e */ /* 0x000fe200048060ff */
[----:B--2---:R-:W-:Y:S02]  /*da30*/  FMUL R2, R224, UR20 ;  /* 0x00000014e0027c20 */ /* 0x004fe40008400000 */
[----:B------:R-:W2:Y:S01]  /*da40*/  LDL.LU R224, [R1+0x44] ;  /* 0x0000440001e07983 */ /* 0x000ea20000300800 */
[----:B---3--:R-:W-:-:S03]  /*da50*/  FMUL R0, R225, UR20 ;  /* 0x00000014e1007c20 */ /* 0x008fc60008400000 */
[----:B------:R-:W3:Y:S01]  /*da60*/  LDL.LU R225, [R1+0x48] ;  /* 0x0000480001e17983 */ /* 0x000ee20000300800 */
[----:B------:R-:W-:Y:S01]  /*da70*/  FMUL R3, R226, UR20 ;  /* 0x00000014e2037c20 */ /* 0x000fe20008400000 */
[----:B0-----:R-:W-:Y:S02]  /*da80*/  F2FP.SATFINITE.E5M2.F32.PACK_AB_MERGE_C R5, RZ, R0, RZ ;  /* 0x00000000ff05723e */ /* 0x001fe400048060ff */
[----:B------:R-:W3:Y:S01]  /*da90*/  LDL.LU R226, [R1+0x4c] ;  /* 0x00004c0001e27983 */ /* 0x000ee20000300800 */
[----:B------:R-:W-:-:S03]  /*daa0*/  FMUL R0, R227, UR20 ;  /* 0x00000014e3007c20 */ /* 0x000fc60008400000 */
[----:B------:R-:W3:Y:S01]  /*dab0*/  LDL.LU R227, [R1+0x50] ;  /* 0x0000500001e37983 */ /* 0x000ee20000300800 */
[C---:B------:R-:W-:Y:S02]  /*dac0*/  ISETP.LT.OR P6, PT, R35.reuse, 0xd2, !P1 ;  /* 0x000000d22300780c */ /* 0x040fe40004fc1670 */
[C---:B------:R-:W-:Y:S01]  /*dad0*/  ISETP.LT.OR P4, PT, R35.reuse, 0xd2, !P0 ;  /* 0x000000d22300780c */ /* 0x040fe20004781670 */
[----:B------:R-:W3:Y:S01]  /*dae0*/  LDL.LU R218, [R1+0x54] ;  /* 0x0000540001da7983 */ /* 0x000ee20000300800 */
[C---:B------:R-:W-:Y:S02]  /*daf0*/  ISETP.LT.OR P3, PT, R35.reuse, 0xd1, !P0 ;  /* 0x000000d12300780c */ /* 0x040fe40004761670 */
[----:B------:R-:W-:Y:S02]  /*db00*/  ISETP.LT.OR P5, PT, R35, 0xd9, !P1 ;  /* 0x000000d92300780c */ /* 0x000fe40004fa1670 */
[----:B------:R-:W-:Y:S02]  /*db10*/  F2FP.SATFINITE.E5M2.F32.PACK_AB_MERGE_C R7, RZ, R2, RZ ;  /* 0x00000002ff07723e */ /* 0x000fe400048060ff */
[----:B------:R-:W-:-:S03]  /*db20*/  F2FP.SATFINITE.E5M2.F32.PACK_AB_MERGE_C R11, RZ, R0, RZ ;  /* 0x00000000ff0b723e */ /* 0x000fc600048060ff */
[----:B------:R0:W-:Y:S01]  /*db30*/  @!P6 STG.E.U8 desc[UR18][R24.64+0xd1], R9 ;  /* 0x0000d1091800e986 */ /* 0x0001e2000c101112 */
[----:B------:R-:W-:-:S03]  /*db40*/  ISETP.LT.OR P6, PT, R35, 0xda, !P1 ;  /* 0x000000da2300780c */ /* 0x000fc60004fc1670 */
[----:B------:R-:W-:Y:S01]  /*db50*/  @!P4 STG.E.U8 desc[UR18][R26.64+0xd1], R7 ;  /* 0x0000d1071a00c986 */ /* 0x000fe2000c101112 */
[----:B------:R-:W-:-:S03]  /*db60*/  ISETP.LT.OR P4, PT, R35, 0xda, !P0 ;  /* 0x000000da2300780c */ /* 0x000fc60004781670 */
[----:B------:R-:W-:Y:S01]  /*db70*/  @!P3 STG.E.U8 desc[UR18][R26.64+0xd0], R13 ;  /* 0x0000d00d1a00b986 */ /* 0x000fe2000c101112 */
[----:B0-----:R-:W-:-:S03]  /*db80*/  F2FP.SATFINITE.E5M2.F32.PACK_AB_MERGE_C R9, RZ, R3, RZ ;  /* 0x00000003ff09723e */ /* 0x001fc600048060ff */
[----:B------:R0:W-:Y:S04]  /*db90*/  @!P5 STG.E.U8 desc[UR18][R24.64+0xd8], R5 ;  /* 0x0000d8051800d986 */ /* 0x0001e8000c101112 */
[----:B------:R1:W-:Y:S01]  /*dba0*/  @!P6 STG.E.U8 desc[UR18][R24.64+0xd9], R9 ;  /* 0x0000d9091800e986 */ /* 0x0003e2000c101112 */
[----:B------:R-:W-:-:S03]  /*dbb0*/  FMUL R0, R220, UR20 ;  /* 0x00000014dc007c20 */ /* 0x000fc60008400000 */
[----:B------:R-:W3:Y:S02]  /*dbc0*/  LDL.LU R220, [R1+0x58] ;  /* 0x0000580001dc7983 */ /* 0x000ee40000300800 */
[----:B0-----:R-:W-:Y:S01]  /*dbd0*/  F2FP.SATFINITE.E5M2.F32.PACK_AB_MERGE_C R5, RZ, R0, RZ ;  /* 0x00000000ff05723e */ /* 0x001fe200048060ff */
[----:B------:R-:W-:Y:S02]  /*dbe0*/  FMUL R2, R221, UR20 ;  /* 0x00000014dd027c20 */ /* 0x000fe40008400000 */
[----:B------:R-:W3:Y:S03]  /*dbf0*/  LDL.LU R221, [R1+0x5c] ;  /* 0x00005c0001dd7983 */ /* 0x000ee60000300800 */
[----:B------:R-:W-:Y:S01]  /*dc00*/  F2FP.SATFINITE.E5M2.F32.PACK_AB_MERGE_C R7, RZ, R2, RZ ;  /* 0x00000002ff07723e */ /* 0x000fe200048060ff */
[----:B------:R0:W-:Y:S01]  /*dc10*/  @!P4 STG.E.U8 desc[UR18][R26.64+0xd9], R5 ;  /* 0x0000d9051a00c986 */ /* 0x0001e2000c101112 */
[----:B------:R-:W-:-:S03]  /*dc20*/  FMUL R3, R223, UR20 ;  /* 0x00000014df037c20 */ /* 0x000fc60008400000 */
[----:B------:R-:W3:Y:S02]  /*dc30*/  LDL.LU R223, [R1+0x60] ;  /* 0x0000600001df7983 */ /* 0x000ee40000300800 */
[----:B-1----:R-:W-:Y:S01]  /*dc40*/  F2FP.SATFINITE.E5M2.F32.PACK_AB_MERGE_C R9, RZ, R3, RZ ;  /* 0x00000003ff09723e */ /* 0x002fe200048060ff */
[----:B----4-:R-:W-:Y:S02]  /*dc50*/  FMUL R4, R222, UR20 ;  /* 0x00000014de047c20 */ /* 0x010fe40008400000 */
[----:B------:R-:W4:Y:S01]  /*dc60*/  LDL.LU R222, [R1+0x64] ;  /* 0x0000640001de7983 */ /* 0x000f220000300800 */
[----:B--2---:R-:W-:-:S03]  /*dc70*/  FMUL R0, R224, UR20 ;  /* 0x00000014e0007c20 */ /* 0x004fc60008400000 */
[----:B------:R-:W2:Y:S01]  /*dc80*/  LDL.LU R224, [R1+0x68] ;  /* 0x0000680001e07983 */ /* 0x000ea20000300800 */
[----:B---3--:R-:W-:Y:S01]  /*dc90*/  FMUL R2, R225, UR20 ;  /* 0x00000014e1027c20 */ /* 0x008fe20008400000 */
[----:B0-----:R-:W-:Y:S02]  /*dca0*/  F2FP.SATFINITE.E5M2.F32.PACK_AB_MERGE_C R5, RZ, R0, RZ ;  /* 0x00000000ff05723e */ /* 0x001fe400048060ff */
[----:B------:R-:W3:Y:S01]  /*dcb0*/  LDL.LU R225, [R1+0x6c] ;  /* 0x00006c0001e17983 */ /* 0x000ee20000300800 */
[----:B------:R-:W-:-:S03]  /*dcc0*/  FMUL R3, R226, UR20 ;  /* 0x00000014e2037c20 */ /* 0x000fc60008400000 */
[----:B------:R-:W3:Y:S01]  /*dcd0*/  LDL.LU R226, [R1+0x70] ;  /* 0x0000700001e27983 */ /* 0x000ee20000300800 */
[----:B------:R-:W-:-:S03]  /*dce0*/  FMUL R0, R227, UR20 ;  /* 0x00000014e3007c20 */ /* 0x000fc60008400000 */
[----:B------:R-:W3:Y:S01]  /*dcf0*/  LDL.LU R227, [R1+0x74] ;  /* 0x0000740001e37983 */ /* 0x000ee20000300800 */
[C---:B------:R-:W-:Y:S02]  /*dd00*/  ISETP.LT.OR P3, PT, R35.reuse, 0xd9, !P0 ;  /* 0x000000d92300780c */ /* 0x040fe40004761670 */
[C---:B------:R-:W-:Y:S02]  /*dd10*/  ISETP.LT.OR P5, PT, R35.reuse, 0xe1, !P1 ;  /* 0x000000e12300780c */ /* 0x040fe40004fa1670 */
[C---:B------:R-:W-:Y:S02]  /*dd20*/  ISETP.LT.OR P6, PT, R35.reuse, 0xe2, !P1 ;  /* 0x000000e22300780c */ /* 0x040fe40004fc1670 */
[----:B------:R-:W-:-:S07]  /*dd30*/  ISETP.LT.OR P4, PT, R35, 0xe2, !P0 ;  /* 0x000000e22300780c */ /* 0x000fce0004781670 */
[----:B------:R-:W-:Y:S01]  /*dd40*/  @!P3 STG.E.U8 desc[UR18][R26.64+0xd8], R11 ;  /* 0x0000d80b1a00b986 */ /* 0x000fe2000c101112 */
[----:B------:R-:W-:-:S03]  /*dd50*/  ISETP.LT.OR P3, PT, R35, 0xe1, !P0 ;  /* 0x000000e12300780c */ /* 0x000fc60004761670 */
[----:B------:R0:W-:Y:S01]  /*dd60*/  @!P5 STG.E.U8 desc[UR18][R24.64+0xe0], R7 ;  /* 0x0000e0071800d986 */ /* 0x0001e2000c101112 */
[----:B------:R-:W-:-:S03]  /*dd70*/  ISETP.LT.OR P5, PT, R35, 0xe9, !P1 ;  /* 0x000000e92300780c */ /* 0x000fc60004fa1670 */
[----:B------:R1:W-:Y:S01]  /*dd80*/  @!P6 STG.E.U8 desc[UR18][R24.64+0xe1], R9 ;  /* 0x0000e1091800e986 */ /* 0x0003e2000c101112 */
[----:B------:R-:W-:Y:S02]  /*dd90*/  ISETP.LT.OR P6, PT, R35, 0xea, !P1 ;  /* 0x000000ea2300780c */ /* 0x000fe40004fc1670 */
[----:B------:R-:W-:Y:S01]  /*dda0*/  F2FP.SATFINITE.E5M2.F32.PACK_AB_MERGE_C R13, RZ, R4, RZ ;  /* 0x00000004ff0d723e */ /* 0x000fe200048060ff */
[----:B------:R1:W-:Y:S01]  /*ddb0*/  @!P4 STG.E.U8 desc[UR18][R26.64+0xe1], R5 ;  /* 0x0000e1051a00c986 */ /* 0x0003e2000c101112 */
[----:B0-----:R-:W-:-:S03]  /*ddc0*/  F2FP.SATFINITE.E5M2.F32.PACK_AB_MERGE_C R7, RZ, R2, RZ ;  /* 0x00000002ff07723e */ /* 0x001fc600048060ff */
[----:B------:R-:W-:Y:S01]  /*ddd0*/  @!P3 STG.E.U8 desc[UR18][R26.64+0xe0], R13 ;  /* 0x0000e00d1a00b986 */ /* 0x000fe2000c101112 */
[----:B-1----:R-:W-:-:S03]  /*dde0*/  F2FP.SATFINITE.E5M2.F32.PACK_AB_MERGE_C R9, RZ, R3, RZ ;  /* 0x00000003ff09723e */ /* 0x002fc600048060ff */
[----:B------:R0:W-:Y:S01]  /*ddf0*/  @!P5 STG.E.U8 desc[UR18][R24.64+0xe8], R7 ;  /* 0x0000e8071800d986 */ /* 0x0001e2000c101112 */
[C---:B------:R-:W-:Y:S02]  /*de00*/  ISETP.LT.OR P3, PT, R35.reuse, 0xe9, !P0 ;  /* 0x000000e92300780c */ /* 0x040fe40004761670 */
[C---:B------:R-:W-:Y:S01]  /*de10*/  ISETP.LT.OR P4, PT, R35.reuse, 0xea, !P0 ;  /* 0x000000ea2300780c */ /* 0x040fe20004781670 */
[----:B------:R1:W-:Y:S01]  /*de20*/  @!P6 STG.E.U8 desc[UR18][R24.64+0xe9], R9 ;  /* 0x0000e9091800e986 */ /* 0x0003e2000c101112 */
[C---:B------:R-:W-:Y:S01]  /*de30*/  ISETP.LT.OR P5, PT, R35.reuse, 0xf1, !P1 ;  /* 0x000000f12300780c */ /* 0x040fe20004fa1670 */
[----:B------:R-:W-:Y:S01]  /*de40*/  FMUL R2, R218, UR20 ;  /* 0x00000014da027c20 */ /* 0x000fe20008400000 */
[----:B------:R-:W-:Y:S02]  /*de50*/  ISETP.LT.OR P6, PT, R35, 0xf2, !P1 ;  /* 0x000000f22300780c */ /* 0x000fe40004fc1670 */
[----:B------:R-:W-:Y:S02]  /*de60*/  F2FP.SATFINITE.E5M2.F32.PACK_AB_MERGE_C R11, RZ, R0, RZ ;  /* 0x00000000ff0b723e */ /* 0x000fe400048060ff */
[----:B------:R-:W-:-:S03]  /*de70*/  F2FP.SATFINITE.E5M2.F32.PACK_AB_MERGE_C R5, RZ, R2, RZ ;  /* 0x00000002ff05723e */ /* 0x000fc600048060ff */
[----:B------:R-:W-:Y:S01]  /*de80*/  @!P3 STG.E.U8 desc[UR18][R26.64+0xe8], R11 ;  /* 0x0000e80b1a00b986 */ /* 0x000fe2000c101112 */
[----:B------:R-:W-:-:S03]  /*de90*/  ISETP.LT.OR P3, PT, R35, 0xf1, !P0 ;  /* 0x000000f12300780c */ /* 0x000fc60004761670 */
[----:B------:R-:W-:Y:S01]  /*dea0*/  @!P4 STG.E.U8 desc[UR18][R26.64+0xe9], R5 ;  /* 0x0000e9051a00c986 */ /* 0x000fe2000c101112 */
[C---:B------:R-:W-:Y:S02]  /*deb0*/  ISETP.LT.OR P4, PT, R35.reuse, 0xf9, !P1 ;  /* 0x000000f92300780c */ /* 0x040fe40004f81670 */
[----:B------:R-:W-:Y:S01]  /*dec0*/  ISETP.LT.OR P1, PT, R35, 0xfa, !P1 ;  /* 0x000000fa2300780c */ /* 0x000fe20004f21670 */
[----:B------:R-:W-:-:S05]  /*ded0*/  FMUL R0, R220, UR20 ;  /* 0x00000014dc007c20 */ /* 0x000fca0008400000 */
[----:B0-----:R-:W-:-:S05]  /*dee0*/  F2FP.SATFINITE.E5M2.F32.PACK_AB_MERGE_C R7, RZ, R0, RZ ;  /* 0x00000000ff07723e */ /* 0x001fca00048060ff */
[----:B------:R0:W-:Y:S01]  /*def0*/  @!P5 STG.E.U8 desc[UR18][R24.64+0xf0], R7 ;  /* 0x0000f0071800d986 */ /* 0x0001e2000c101112 */
[----:B------:R-:W-:-:S05]  /*df00*/  FMUL R3, R221, UR20 ;  /* 0x00000014dd037c20 */ /* 0x000fca0008400000 */
[----:B-1----:R-:W-:Y:S02]  /*df10*/  F2FP.SATFINITE.E5M2.F32.PACK_AB_MERGE_C R9, RZ, R3, RZ ;  /* 0x00000003ff09723e */ /* 0x002fe400048060ff */
[----:B------:R-:W-:-:S03]  /*df20*/  ISETP.LT.OR P5, PT, R35, 0xf2, !P0 ;  /* 0x000000f22300780c */ /* 0x000fc600047a1670 */
[----:B------:R1:W-:Y:S01]  /*df30*/  @!P6 STG.E.U8 desc[UR18][R24.64+0xf1], R9 ;  /* 0x0000f1091800e986 */ /* 0x0003e2000c101112 */
[C---:B------:R-:W-:Y:S02]  /*df40*/  ISETP.LT.OR P6, PT, R35.reuse, 0xf9, !P0 ;  /* 0x000000f92300780c */ /* 0x040fe400047c1670 */
[----:B------:R-:W-:Y:S01]  /*df50*/  ISETP.LT.OR P0, PT, R35, 0xfa, !P0 ;  /* 0x000000fa2300780c */ /* 0x000fe20004701670 */
[----:B------:R-:W-:-:S05]  /*df60*/  FMUL R0, R223, UR20 ;  /* 0x00000014df007c20 */ /* 0x000fca0008400000 */
[----:B------:R-:W-:-:S05]  /*df70*/  F2FP.SATFINITE.E5M2.F32.PACK_AB_MERGE_C R13, RZ, R0, RZ ;  /* 0x00000000ff0d723e */ /* 0x000fca00048060ff */
[----:B------:R0:W-:Y:S01]  /*df80*/  @!P3 STG.E.U8 desc[UR18][R26.64+0xf0], R13 ;  /* 0x0000f00d1a00b986 */ /* 0x0001e2000c101112 */
[----:B----4-:R-:W-:Y:S01]  /*df90*/  FMUL R0, R222, UR20 ;  /* 0x00000014de007c20 */ /* 0x010fe20008400000 */
[----:B--2---:R-:W-:Y:S01]  /*dfa0*/  FMUL R2, R224, UR20 ;  /* 0x00000014e0027c20 */ /* 0x004fe20008400000 */
[----:B---3--:R-:W-:-:S03]  /*dfb0*/  FMUL R3, R225, UR20 ;  /* 0x00000014e1037c20 */ /* 0x008fc60008400000 */
[----:B0-----:R-:W-:Y:S01]  /*dfc0*/  F2FP.SATFINITE.E5M2.F32.PACK_AB_MERGE_C R7, RZ, R0, RZ ;  /* 0x00000000ff07723e */ /* 0x001fe200048060ff */
[----:B------:R-:W-:Y:S01]  /*dfd0*/  FMUL R4, R226, UR20 ;  /* 0x00000014e2047c20 */ /* 0x000fe20008400000 */
[----:B------:R-:W-:Y:S01]  /*dfe0*/  FMUL R5, R227, UR20 ;  /* 0x00000014e3057c20 */ /* 0x000fe20008400000 */
[----:B-1----:R-:W-:Y:S02]  /*dff0*/  F2FP.SATFINITE.E5M2.F32.PACK_AB_MERGE_C R9, RZ, R2, RZ ;  /* 0x00000002ff09723e */ /* 0x002fe400048060ff */
[----:B------:R-:W-:Y:S02]  /*e000*/  F2FP.SATFINITE.E5M2.F32.PACK_AB_MERGE_C R3, RZ, R3, RZ ;  /* 0x00000003ff03723e */ /* 0x000fe400048060ff */
[----:B------:R-:W-:Y:S02]  /*e010*/  F2FP.SATFINITE.E5M2.F32.PACK_AB_MERGE_C R11, RZ, R4, RZ ;  /* 0x00000004ff0b723e */ /* 0x000fe400048060ff */
[----:B------:R-:W-:Y:S01]  /*e020*/  F2FP.SATFINITE.E5M2.F32.PACK_AB_MERGE_C R5, RZ, R5, RZ ;  /* 0x00000005ff05723e */ /* 0x000fe200048060ff */
[----:B------:R0:W-:Y:S04]  /*e030*/  @!P5 STG.E.U8 desc[UR18][R26.64+0xf1], R7 ;  /* 0x0000f1071a00d986 */ /* 0x0001e8000c101112 */
[----:B------:R0:W-:Y:S04]  /*e040*/  @!P4 STG.E.U8 desc[UR18][R24.64+0xf8], R9 ;  /* 0x0000f8091800c986 */ /* 0x0001e8000c101112 */
[----:B------:R0:W-:Y:S04]  /*e050*/  @!P1 STG.E.U8 desc[UR18][R24.64+0xf9], R3 ;  /* 0x0000f90318009986 */ /* 0x0001e8000c101112 */
[----:B------:R0:W-:Y:S04]  /*e060*/  @!P6 STG.E.U8 desc[UR18][R26.64+0xf8], R11 ;  /* 0x0000f80b1a00e986 */ /* 0x0001e8000c101112 */
[----:B------:R0:W-:Y:S02]  /*e070*/  @!P0 STG.E.U8 desc[UR18][R26.64+0xf9], R5 ;  /* 0x0000f9051a008986 */ /* 0x0001e4000c101112 */
.L_x_289:
[----:B------:R-:W-:Y:S05]  /*e080*/  BSYNC B0 ;  /* 0x0000000000007941 */ /* 0x000fea0003800000 */
.L_x_31:
[----:B0-----:R-:W2:Y:S04]  /*e090*/  LDL.LU R3, [R1+0x78] ;  /* 0x0000780001037983 */ /* 0x001ea80000300800 */
[----:B-----5:R-:W2:Y:S01]  /*e0a0*/  LDL.LU R2, [R1+0x7c] ;  /* 0x00007c0001027983 */ /* 0x020ea20000300800 */
[----:B------:R-:W-:Y:S01]  /*e0b0*/  ULDC UR6, c[0x0][0xc] ;  /* 0x0000030000067ab9 */ /* 0x000fe20000000800 */
[----:B------:R-:W-:Y:S01]  /*e0c0*/  ULDC UR7, c[0x0][0x10] ;  /* 0x0000040000077ab9 */ /* 0x000fe20000000800 */
[----:B------:R-:W2:Y:S01]  /*e0d0*/  LDC R5, c[0x0][0x14] ;  /* 0x00000500ff057b82 */ /* 0x000ea20000000800 */
[----:B------:R-:W-:Y:S01]  /*e0e0*/  UIMAD.WIDE.U32 UR6, UR6, UR7, URZ ;  /* 0x00000007060672a5 */ /* 0x000fe2000f8e003f */
[----:B------:R-:W-:Y:S01]  /*e0f0*/  PRMT R0, RZ, 0x7610, R0 ;  /* 0x00007610ff007816 */ /* 0x000fe20000000000 */
[----:B------:R-:W-:-:S04]  /*e100*/  UMOV UR22, 0xffffffff ;  /* 0xffffffff00167882 */ /* 0x000fc80000000000 */
[----:B--2---:R-:W-:-:S04]  /*e110*/  IMAD.WIDE.U32 R2, R5, UR6, R2 ;  /* 0x0000000605027c25 */ /* 0x004fc8000f8e0002 */
[----:B------:R-:W-:Y:S01]  /*e120*/  IMAD R5, R5, UR7, RZ ;  /* 0x0000000705057c24 */ /* 0x000fe2000f8e02ff */
[----:B------:R-:W-:Y:S01]  /*e130*/  ULDC.64 UR6, c[0x0][0x650] ;  /* 0x0001940000067ab9 */ /* 0x000fe20000000a00 */
[----:B------:R-:W-:Y:S01]  /*e140*/  IMAD.MOV.U32 R19, RZ, RZ, R2 ;  /* 0x000000ffff137224 */ /* 0x000fe200078e0002 */
[----:B------:R-:W-:Y:S01]  /*e150*/  ISETP.GE.U32.AND P0, PT, R2, UR6, PT ;  /* 0x0000000602007c0c */ /* 0x000fe2000bf06070 */
[----:B------:R-:W-:Y:S02]  /*e160*/  IMAD.IADD R22, R3, 0x1, R5 ;  /* 0x0000000103167824 */ /* 0x000fe400078e0205 */
[----:B------:R-:W-:-:S03]  /*e170*/  IMAD.MOV.U32 R2, RZ, RZ, -0x1 ;  /* 0xffffffffff027424 */ /* 0x000fc600078e00ff */
[----:B------:R0:W-:Y:S01]  /*e180*/  STL [R1+0x78], R22 ;  /* 0x0000781601007387 */ /* 0x0001e20000100800 */
[----:B------:R-:W-:-:S03]  /*e190*/  ISETP.GE.U32.AND.EX P0, PT, R22, UR7, PT, P0 ;  /* 0x0000000716007c0c */ /* 0x000fc6000bf06100 */
[----:B------:R0:W-:Y:S04]  /*e1a0*/  STL [R1+0x7c], R19 ;  /* 0x00007c1301007387 */ /* 0x0001e80000100800 */
[----:B------:R0:W-:Y:S06]  /*e1b0*/  STL [R1+0x80], R2 ;  /* 0x0000800201007387 */ /* 0x0001ec0000100800 */
[----:B------:R-:W-:Y:S05]  /*e1c0*/  @P0 BRA `(.L_x_290) ;  /* 0x00000004006c0947 */ /* 0x000fea0003800000 */
[----:B------:R-:W2:Y:S01]  /*e1d0*/  S2R R14, SR_CTAID.X ;  /* 0x00000000000e7919 */ /* 0x000ea20000002500 */
[----:B------:R-:W5:Y:S01]  /*e1e0*/  LDC.64 R8, c[0x0][0x628] ;  /* 0x00018a00ff087b82 */ /* 0x000f620000000a00 */
[----:B------:R-:W-:Y:S01]  /*e1f0*/  ULDC UR6, c[0x0][0x150] ;  /* 0x0000540000067ab9 */ /* 0x000fe20000000800 */
[----:B------:R-:W-:Y:S01]  /*e200*/  IMAD.MOV.U32 R6, RZ, RZ, R19 ;  /* 0x000000ffff067224 */ /* 0x000fe200078e0013 */
[----:B------:R-:W0:Y:S01]  /*e210*/  S2R R16, SR_CTAID.Y ;  /* 0x0000000000107919 */ /* 0x000e220000002600 */
[----:B------:R-:W-:-:S04]  /*e220*/  IMAD.MOV.U32 R7, RZ, RZ, R22 ;  /* 0x000000ffff077224 */ /* 0x000fc800078e0016 */
[----:B------:R-:W0:Y:S08]  /*e230*/  LDC R17, c[0x0][0x144] ;  /* 0x00005100ff117b82 */ /* 0x000e300000000800 */
[----:B------:R-:W0:Y:S08]  /*e240*/  LDC R10, c[0x0][0x630] ;  /* 0x00018c00ff0a7b82 */ /* 0x000e300000000800 */
[----:B------:R-:W0:Y:S01]  /*e250*/  LDC.64 R12, c[0x0][0x620] ;  /* 0x00018800ff0c7b82 */ /* 0x000e220000000a00 */
[----:B-----5:R-:W-:-:S04]  /*e260*/  ISETP.NE.U32.AND P0, PT, R8, RZ, PT ;  /* 0x000000ff0800720c */ /* 0x020fc80003f05070 */
[----:B------:R-:W-:Y:S02]  /*e270*/  ISETP.NE.AND.EX P0, PT, R9, RZ, PT, P0 ;  /* 0x000000ff0900720c */ /* 0x000fe40003f05300 */
[----:B--2---:R-:W-:-:S05]  /*e280*/  I2FP.F32.U32 R0, R14 ;  /* 0x0000000e00007245 */ /* 0x004fca0000201000 */
[----:B------:R-:W-:-:S04]  /*e290*/  FMUL R0, R0, UR6 ;  /* 0x0000000600007c20 */ /* 0x000fc80008400000 */
[----:B------:R2:W0:Y:S02]  /*e2a0*/  F2I.U32.TRUNC.NTZ R15, R0 ;  /* 0x00000000000f7305 */ /* 0x000424000020f000 */
[----:B------:R-:W-:Y:S05]  /*e2b0*/  @!P0 BRA `(.L_x_291) ;  /* 0x0000000000288947 */ /* 0x000fea0003800000 */
[----:B--2---:R-:W2:Y:S02]  /*e2c0*/  LDC R0, c[0x0][0x634] ;  /* 0x00018d00ff007b82 */ /* 0x004ea40000000800 */
[----:B--2---:R-:W-:-:S05]  /*e2d0*/  IADD3 R7, P0, R19, R0, RZ ;  /* 0x0000000013077210 */ /* 0x004fca0007f1e0ff */
[----:B------:R-:W-:-:S04]  /*e2e0*/  IMAD.X R11, RZ, RZ, R22, P0 ;  /* 0x000000ffff0b7224 */ /* 0x000fc800000e0616 */
[----:B0-----:R-:W-:-:S04]  /*e2f0*/  IMAD.WIDE.U32 R2, R11, R8, RZ ;  /* 0x000000080b027225 */ /* 0x001fc800078e00ff */
[----:B------:R-:W-:-:S04]  /*e300*/  IMAD.WIDE.U32 R4, P0, R7, R9, R2 ;  /* 0x0000000907047225 */ /* 0x000fc80007800002 */
[----:B------:R-:W-:-:S04]  /*e310*/  IMAD.WIDE.U32 R2, R7, R8, RZ ;  /* 0x0000000807027225 */ /* 0x000fc800078e00ff */
[----:B------:R-:W-:Y:S01]  /*e320*/  IMAD.X R7, RZ, RZ, RZ, P0 ;  /* 0x000000ffff077224 */ /* 0x000fe200000e06ff */
[----:B------:R-:W-:Y:S01]  /*e330*/  IADD3 RZ, P0, R3, R4, RZ ;  /* 0x0000000403ff7210 */ /* 0x000fe20007f1e0ff */
[----:B------:R-:W-:-:S04]  /*e340*/  IMAD.MOV.U32 R6, RZ, RZ, R5 ;  /* 0x000000ffff067224 */ /* 0x000fc800078e0005 */
[----:B------:R-:W-:-:S08]  /*e350*/  IMAD.WIDE.U32.X R6, R11, R9, R6, P0 ;  /* 0x000000090b067225 */ /* 0x000fd000000e0406 */
.L_x_291:
[-CC-:B0-----:R-:W-:Y:S01]  /*e360*/  SHF.R.U64 R24, R6, R10.reuse, R7.reuse ;  /* 0x0000000a06187219 */ /* 0x181fe20000001207 */
[----:B------:R-:W0:Y:S01]  /*e370*/  LDC.64 R20, c[0x0][0x640] ;  /* 0x00019000ff147b82 */ /* 0x000e220000000a00 */
[----:B--2---:R-:W-:Y:S01]  /*e380*/  SHF.R.U32.HI R0, RZ, R10, R7 ;  /* 0x0000000aff007219 */ /* 0x004fe20000011607 */
[----:B------:R-:W-:Y:S01]  /*e390*/  IMAD.MOV.U32 R2, RZ, RZ, R19 ;  /* 0x000000ffff027224 */ /* 0x000fe200078e0013 */
[----:B------:R-:W-:Y:S01]  /*e3a0*/  IADD3 R5, P0, RZ, -R24, RZ ;  /* 0x80000018ff057210 */ /* 0x000fe20007f1e0ff */
[----:B------:R-:W-:Y:S01]  /*e3b0*/  IMAD.MOV R15, RZ, RZ, -R15 ;  /* 0x000000ffff0f7224 */ /* 0x000fe200078e0a0f */
[----:B------:R-:W-:Y:S01]  /*e3c0*/  ULDC UR6, c[0x0][0x154] ;  /* 0x0000550000067ab9 */ /* 0x000fe20000000800 */
[----:B------:R-:W-:Y:S02]  /*e3d0*/  IMAD.MOV.U32 R7, RZ, RZ, 0x1 ;  /* 0x00000001ff077424 */ /* 0x000fe400078e00ff */
[----:B------:R-:W2:Y:S01]  /*e3e0*/  LDC R4, c[0x0][0x618] ;  /* 0x00018600ff047b82 */ /* 0x000ea20000000800 */
[----:B------:R-:W-:-:S02]  /*e3f0*/  IMAD.X R3, RZ, RZ, ~R0, P0 ;  /* 0x000000ffff037224 */ /* 0x000fc400000e0e00 */
[----:B------:R-:W-:Y:S02]  /*e400*/  IMAD R15, R17, R15, R14 ;  /* 0x0000000f110f7224 */ /* 0x000fe400078e020e */
[-C--:B------:R-:W-:Y:S02]  /*e410*/  IMAD R0, R3, R12.reuse, RZ ;  /* 0x0000000c03007224 */ /* 0x080fe400078e02ff */
[----:B------:R-:W-:Y:S01]  /*e420*/  IMAD.MOV.U32 R3, RZ, RZ, R22 ;  /* 0x000000ffff037224 */ /* 0x000fe200078e0016 */
[----:B------:R-:W5:Y:S01]  /*e430*/  LDC R6, c[0x0][0x608] ;  /* 0x00018200ff067b82 */ /* 0x000f620000000800 */
[----:B------:R-:W-:-:S04]  /*e440*/  IMAD.WIDE.U32 R2, R5, R12, R2 ;  /* 0x0000000c05027225 */ /* 0x000fc800078e0002 */
[----:B------:R-:W-:-:S03]  /*e450*/  IMAD R5, R5, R13, R0 ;  /* 0x0000000d05057224 */ /* 0x000fc600078e0200 */
[----:B------:R-:W1:Y:S01]  /*e460*/  LDC R18, c[0x0][0x658] ;  /* 0x00019600ff127b82 */ /* 0x000e620000000800 */
[----:B------:R-:W-:Y:S01]  /*e470*/  I2FP.F32.U32 R0, R16 ;  /* 0x0000001000007245 */ /* 0x000fe20000201000 */
[----:B------:R-:W-:Y:S01]  /*e480*/  IMAD.IADD R3, R3, 0x1, R5 ;  /* 0x0000000103037824 */ /* 0x000fe200078e0205 */
[----:B0-----:R-:W-:Y:S01]  /*e490*/  ISETP.NE.U32.AND P0, PT, R20, RZ, PT ;  /* 0x000000ff1400720c */ /* 0x001fe20003f05070 */
[----:B------:R-:W-:Y:S02]  /*e4a0*/  IMAD.MOV.U32 R5, RZ, RZ, -0x1 ;  /* 0xffffffffff057424 */ /* 0x000fe400078e00ff */
[----:B------:R-:W-:Y:S02]  /*e4b0*/  FMUL R0, R0, UR6 ;  /* 0x0000000600007c20 */ /* 0x000fe40008400000 */
[----:B------:R-:W0:Y:S01]  /*e4c0*/  LDC R13, c[0x0][0x148] ;  /* 0x00005200ff0d7b82 */ /* 0x000e220000000800 */
[----:B--2---:R-:W-:Y:S01]  /*e4d0*/  SHF.R.U64 R10, R2, R4, R3 ;  /* 0x00000004020a7219 */ /* 0x004fe20000001203 */
[----:B------:R2:W0:Y:S01]  /*e4e0*/  F2I.U32.TRUNC.NTZ R12, R0 ;  /* 0x00000000000c7305 */ /* 0x000422000020f000 */
[----:B------:R-:W-:-:S02]  /*e4f0*/  ISETP.NE.AND.EX P0, PT, R21, RZ, PT, P0 ;  /* 0x000000ff1500720c */ /* 0x000fc40003f05300 */
[----:B------:R-:W-:-:S03]  /*e500*/  SHF.R.U32.HI R3, RZ, R4, R3 ;  /* 0x00000004ff037219 */ /* 0x000fc60000011603 */
[----:B------:R-:W0:Y:S01]  /*e510*/  LDC R14, c[0x0][0x600] ;  /* 0x00018000ff0e7b82 */ /* 0x000e220000000800 */
[-CC-:B-----5:R-:W-:Y:S02]  /*e520*/  SHF.R.U64 R8, R10, R6.reuse, R3.reuse ;  /* 0x000000060a087219 */ /* 0x1a0fe40000001203 */
[----:B------:R-:W-:-:S05]  /*e530*/  SHF.R.U32.HI R3, RZ, R6, R3 ;  /* 0x00000006ff037219 */ /* 0x000fca0000011603 */
[----:B------:R-:W0:Y:S01]  /*e540*/  LDC R19, c[0x0][0x648] ;  /* 0x00019200ff137b82 */ /* 0x000e220000000800 */
[-CC-:B-1----:R-:W-:Y:S02]  /*e550*/  SHF.R.U64 R11, R8, R18.reuse, R3.reuse ;  /* 0x00000012080b7219 */ /* 0x182fe40000001203 */
[-C--:B------:R-:W-:Y:S02]  /*e560*/  SHF.L.U32 R5, R5, R18.reuse, RZ ;  /* 0x0000001205057219 */ /* 0x080fe400000006ff */
[-C--:B------:R-:W-:Y:S01]  /*e570*/  SHF.R.U32.HI R3, RZ, R18.reuse, R3 ;  /* 0x00000012ff037219 */ /* 0x080fe20000011603 */
[----:B------:R-:W-:Y:S01]  /*e580*/  IMAD.MOV.U32 R2, RZ, RZ, R11 ;  /* 0x000000ffff027224 */ /* 0x000fe200078e000b */
[----:B------:R-:W-:Y:S01]  /*e590*/  SHF.L.U32 R34, R7, R18, RZ ;  /* 0x0000001207227219 */ /* 0x000fe200000006ff */
[----:B------:R-:W1:Y:S01]  /*e5a0*/  LDC R22, c[0x0][0x638] ;  /* 0x00018e00ff167b82 */ /* 0x000e620000000800 */
[----:B------:R-:W-:-:S07]  /*e5b0*/  LOP3.LUT R17, RZ, R5, RZ, 0x33, !PT ;  /* 0x00000005ff117212 */ /* 0x000fce00078e33ff */
[----:B------:R-:W0:Y:S01]  /*e5c0*/  LDC R23, c[0x0][0x610] ;  /* 0x00018400ff177b82 */ /* 0x000e220000000800 */
[----:B--2---:R-:W-:Y:S05]  /*e5d0*/  @!P0 BRA `(.L_x_292) ;  /* 0x0000000000288947 */ /* 0x004fea0003800000 */
[----:B------:R-:W2:Y:S02]  /*e5e0*/  LDC R0, c[0x0][0x64c] ;  /* 0x00019300ff007b82 */ /* 0x000ea40000000800 */
[----:B--2---:R-:W-:-:S05]  /*e5f0*/  IADD3 R7, P0, R11, R0, RZ ;  /* 0x000000000b077210 */ /* 0x004fca0007f1e0ff */
        /* <DEDUP_REMOVED lines=8> */
.L_x_292:
[----:B0-----:R-:W-:Y:S01]  /*e680*/  SHF.R.U64 R0, R2, R19, R3 ;  /* 0x0000001302007219 */ /* 0x001fe20000001203 */
[----:B------:R-:W-:Y:S01]  /*e690*/  VIADD R3, R14, 0xffffffff ;  /* 0xffffffff0e037836 */ /* 0x000fe20000000000 */
[----:B------:R-:W-:Y:S01]  /*e6a0*/  LOP3.LUT R5, R8, R17, RZ, 0xc0, !PT ;  /* 0x0000001108057212 */ /* 0x000fe200078ec0ff */
[----:B------:R-:W-:Y:S01]  /*e6b0*/  IMAD.MOV R12, RZ, RZ, -R12 ;  /* 0x000000ffff0c7224 */ /* 0x000fe200078e0a0c */
[----:B------:R-:W-:Y:S01]  /*e6c0*/  R2UR UR22, R24 ;  /* 0x00000000181672ca */ /* 0x000fe200000e0000 */
[----:B------:R-:W-:Y:S01]  /*e6d0*/  IMAD.MOV R2, RZ, RZ, -R0 ;  /* 0x000000ffff027224 */ /* 0x000fe200078e0a00 */
[----:B------:R-:W-:Y:S01]  /*e6e0*/  LOP3.LUT R3, R10, R3, RZ, 0xc0, !PT ;  /* 0x000000030a037212 */ /* 0x000fe200078ec0ff */
[----:B------:R-:W-:Y:S02]  /*e6f0*/  IMAD R34, R34, R0, R5 ;  /* 0x0000000022227224 */ /* 0x000fe400078e0205 */
[----:B------:R-:W-:Y:S02]  /*e700*/  @P2 IMAD R15, R13, R12, R16 ;  /* 0x0000000c0d0f2224 */ /* 0x000fe400078e0210 */
[----:B-1----:R-:W-:-:S02]  /*e710*/  IMAD R0, R2, R22, R11 ;  /* 0x0000001602007224 */ /* 0x002fc400078e020b */
[----:B------:R-:W-:Y:S02]  /*e720*/  IMAD R34, R34, R23, R15 ;  /* 0x0000001722227224 */ /* 0x000fe400078e020f */
[----:B------:R-:W-:Y:S02]  /*e730*/  IMAD R3, R0, R14, R3 ;  /* 0x0000000e00037224 */ /* 0x000fe400078e0203 */
[----:B------:R-:W-:-:S03]  /*e740*/  IMAD.MOV.U32 R0, RZ, RZ, 0x1 ;  /* 0x00000001ff007424 */ /* 0x000fc600078e00ff */
[----:B------:R-:W-:Y:S02]  /*e750*/  SEL R2, R3, R34, !P2 ;  /* 0x0000002203027207 */ /* 0x000fe40005000000 */
[----:B------:R-:W-:-:S03]  /*e760*/  SEL R34, R34, R3, !P2 ;  /* 0x0000000322227207 */ /* 0x000fc60005000000 */
[----:B------:R2:W-:Y:S04]  /*e770*/  STL [R1+0x80], R2 ;  /* 0x0000800201007387 */ /* 0x0005e80000100800 */
.L_x_290:
[----:B------:R0:W-:Y:S01]  /*e780*/  STL [R1+0x84], R34 ;  /* 0x0000842201007387 */ /* 0x0001e20000100800 */
[----:B------:R-:W-:-:S13]  /*e790*/  LOP3.LUT P0, RZ, R0, 0xff, RZ, 0xc0, !PT ;  /* 0x000000ff00ff7812 */ /* 0x000fda000780c0ff */
[----:B0-----:R-:W-:Y:S05]  /*e7a0*/  @P0 BRA `(.L_x_293) ;  /* 0xffffff2800140947 */ /* 0x001fea000383ffff */
[----:B------:R-:W-:Y:S05]  /*e7b0*/  EXIT ;  /* 0x000000000000794d */ /* 0x000fea0003800000 */
.L_x_3:
[----:B------:R-:W2:Y:S01]  /*e7c0*/  LDL R16, [R1+0x7c] ;  /* 0x00007c0001107983 */ /* 0x000ea20000100800 */
[----:B------:R-:W-:-:S03]  /*e7d0*/  ULDC.64 UR4, c[0x0][0x650] ;  /* 0x0001940000047ab9 */ /* 0x000fc60000000a00 */
[----:B------:R-:W3:Y:S01]  /*e7e0*/  LDL R17, [R1+0x78] ;  /* 0x0000780001117983 */ /* 0x000ee20000100800 */
[----:B------:R-:W-:Y:S01]  /*e7f0*/  PRMT R4, RZ, 0x7610, R4 ;  /* 0x00007610ff047816 */ /* 0x000fe20000000004 */
[----:B------:R-:W-:Y:S02]  /*e800*/  IMAD.MOV.U32 R5, RZ, RZ, -0x1 ;  /* 0xffffffffff057424 */ /* 0x000fe400078e00ff */
[----:B------:R-:W-:Y:S02]  /*e810*/  IMAD.MOV.U32 R6, RZ, RZ, -0x1 ;  /* 0xffffffffff067424 */ /* 0x000fe400078e00ff */
[----:B------:R-:W-:Y:S01]  /*e820*/  IMAD.MOV.U32 R11, RZ, RZ, -0x1 ;  /* 0xffffffffff0b7424 */ /* 0x000fe200078e00ff */
[----:B--2---:R-:W-:-:S04]  /*e830*/  ISETP.GE.U32.AND P0, PT, R16, UR4, PT ;  /* 0x0000000410007c0c */ /* 0x004fc8000bf06070 */
[----:B---3--:R-:W-:-:S13]  /*e840*/  ISETP.GE.U32.AND.EX P0, PT, R17, UR5, PT, P0 ;  /* 0x0000000511007c0c */ /* 0x008fda000bf06100 */
[----:B------:R-:W-:Y:S05]  /*e850*/  @P0 BRA `(.L_x_294) ;  /* 0x00000004005c0947 */ /* 0x000fea0003800000 */
        /* <DEDUP_REMOVED lines=18> */
.L_x_295:
[-CC-:B------:R-:W-:Y:S01]  /*e980*/  SHF.R.U64 R11, R8, R12.reuse, R9.reuse ;  /* 0x0000000c080b7219 */ /* 0x180fe20000001209 */
[----:B------:R-:W0:Y:S01]  /*e990*/  LDC.64 R20, c[0x0][0x640] ;  /* 0x00019000ff147b82 */ /* 0x000e220000000a00 */
[----:B------:R-:W-:Y:S01]  /*e9a0*/  SHF.R.U32.HI R3, RZ, R12, R9 ;  /* 0x0000000cff037219 */ /* 0x000fe20000011609 */
[----:B------:R-:W-:Y:S01]  /*e9b0*/  ULDC UR4, c[0x0][0x150] ;  /* 0x0000540000047ab9 */ /* 0x000fe20000000800 */
[----:B------:R-:W-:Y:S01]  /*e9c0*/  IADD3 R7, P0, RZ, -R11, RZ ;  /* 0x8000000bff077210 */ /* 0x000fe20007f1e0ff */
[----:B------:R-:W-:Y:S01]  /*e9d0*/  IMAD.MOV.U32 R4, RZ, RZ, R16 ;  /* 0x000000ffff047224 */ /* 0x000fe200078e0010 */
[----:B------:R-:W-:Y:S01]  /*e9e0*/  I2FP.F32.U32 R6, R2 ;  /* 0x0000000200067245 */ /* 0x000fe20000201000 */
[----:B------:R-:W-:Y:S02]  /*e9f0*/  IMAD.MOV.U32 R5, RZ, RZ, R17 ;  /* 0x000000ffff057224 */ /* 0x000fe400078e0011 */
[----:B------:R-:W1:Y:S01]  /*ea00*/  LDC R10, c[0x0][0x618] ;  /* 0x00018600ff0a7b82 */ /* 0x000e620000000800 */
[----:B------:R-:W-:-:S02]  /*ea10*/  IMAD.X R3, RZ, RZ, ~R3, P0 ;  /* 0x000000ffff037224 */ /* 0x000fc400000e0e03 */
[----:B------:R-:W-:Y:S01]  /*ea20*/  FMUL R9, R6, UR4 ;  /* 0x0000000406097c20 */ /* 0x000fe20008400000 */
[----:B------:R-:W-:Y:S01]  /*ea30*/  IMAD.WIDE.U32 R4, R7, R14, R4 ;  /* 0x0000000e07047225 */ /* 0x000fe200078e0004 */
[----:B------:R-:W-:-:S03]  /*ea40*/  ULDC UR4, c[0x0][0x154] ;  /* 0x0000550000047ab9 */ /* 0x000fc60000000800 */
[----:B------:R-:W-:Y:S01]  /*ea50*/  IMAD R6, R3, R14, RZ ;  /* 0x0000000e03067224 */ /* 0x000fe200078e02ff */
[----:B------:R-:W2:Y:S01]  /*ea60*/  LDC R13, c[0x0][0x144] ;  /* 0x00005100ff0d7b82 */ /* 0x000ea20000000800 */
[----:B------:R-:W3:Y:S02]  /*ea70*/  F2I.U32.TRUNC.NTZ R9, R9 ;  /* 0x0000000900097305 */ /* 0x000ee4000020f000 */
[----:B------:R-:W-:Y:S02]  /*ea80*/  IMAD R3, R7, R15, R6 ;  /* 0x0000000f07037224 */ /* 0x000fe400078e0206 */
[----:B------:R-:W-:Y:S02]  /*ea90*/  IMAD.MOV.U32 R6, RZ, RZ, -0x1 ;  /* 0xffffffffff067424 */ /* 0x000fe400078e00ff */
[----:B------:R-:W-:Y:S01]  /*eaa0*/  IMAD.IADD R3, R5, 0x1, R3 ;  /* 0x0000000105037824 */ /* 0x000fe200078e0203 */
[----:B------:R-:W4:Y:S01]  /*eab0*/  LDC R12, c[0x0][0x608] ;  /* 0x00018200ff0c7b82 */ /* 0x000f220000000800 */
[----:B------:R-:W-:-:S02]  /*eac0*/  I2FP.F32.U32 R5, R0 ;  /* 0x0000000000057245 */ /* 0x000fc40000201000 */
[----:B0-----:R-:W-:-:S03]  /*ead0*/  ISETP.NE.U32.AND P0, PT, R20, RZ, PT ;  /* 0x000000ff1400720c */ /* 0x001fc60003f05070 */
[----:B------:R-:W-:Y:S01]  /*eae0*/  FMUL R5, R5, UR4 ;  /* 0x0000000405057c20 */ /* 0x000fe20008400000 */
[----:B------:R-:W-:Y:S01]  /*eaf0*/  ISETP.NE.AND.EX P0, PT, R21, RZ, PT, P0 ;  /* 0x000000ff1500720c */ /* 0x000fe20003f05300 */
[----:B------:R-:W0:Y:S01]  /*eb00*/  LDC R7, c[0x0][0x658] ;  /* 0x00019600ff077b82 */ /* 0x000e220000000800 */
[-C--:B-1----:R-:W-:Y:S01]  /*eb10*/  SHF.R.U64 R8, R4, R10.reuse, R3 ;  /* 0x0000000a04087219 */ /* 0x082fe20000001203 */
[----:B---3--:R-:W-:Y:S01]  /*eb20*/  IMAD.MOV R4, RZ, RZ, -R9 ;  /* 0x000000ffff047224 */ /* 0x008fe200078e0a09 */
[----:B------:R-:W-:Y:S02]  /*eb30*/  SHF.R.U32.HI R3, RZ, R10, R3 ;  /* 0x0000000aff037219 */ /* 0x000fe40000011603 */
[----:B------:R1:W3:Y:S03]  /*eb40*/  F2I.U32.TRUNC.NTZ R10, R5 ;  /* 0x00000005000a7305 */ /* 0x0002e6000020f000 */
[----:B------:R-:W1:Y:S01]  /*eb50*/  LDC R17, c[0x0][0x148] ;  /* 0x00005200ff117b82 */ /* 0x000e620000000800 */
[----:B--2---:R-:W-:-:S02]  /*eb60*/  IMAD R19, R13, R4, R2 ;  /* 0x000000040d137224 */ /* 0x004fc400078e0202 */
[----:B------:R-:W-:-:S05]  /*eb70*/  IMAD.MOV.U32 R4, RZ, RZ, 0x1 ;  /* 0x00000001ff047424 */ /* 0x000fca00078e00ff */
[----:B------:R-:W2:Y:S01]  /*eb80*/  LDC R14, c[0x0][0x600] ;  /* 0x00018000ff0e7b82 */ /* 0x000ea20000000800 */
[-CC-:B----4-:R-:W-:Y:S02]  /*eb90*/  SHF.R.U64 R13, R8, R12.reuse, R3.reuse ;  /* 0x0000000c080d7219 */ /* 0x190fe40000001203 */
[----:B------:R-:W-:-:S05]  /*eba0*/  SHF.R.U32.HI R2, RZ, R12, R3 ;  /* 0x0000000cff027219 */ /* 0x000fca0000011603 */
[----:B------:R-:W4:Y:S01]  /*ebb0*/  LDC R16, c[0x0][0x648] ;  /* 0x00019200ff107b82 */ /* 0x000f220000000800 */
[-CC-:B0-----:R-:W-:Y:S02]  /*ebc0*/  SHF.R.U64 R15, R13, R7.reuse, R2.reuse ;  /* 0x000000070d0f7219 */ /* 0x181fe40000001202 */
[-C--:B------:R-:W-:Y:S02]  /*ebd0*/  SHF.L.U32 R6, R6, R7.reuse, RZ ;  /* 0x0000000706067219 */ /* 0x080fe400000006ff */
[-C--:B------:R-:W-:Y:S01]  /*ebe0*/  SHF.R.U32.HI R3, RZ, R7.reuse, R2 ;  /* 0x00000007ff037219 */ /* 0x080fe20000011602 */
[----:B------:R-:W-:Y:S01]  /*ebf0*/  IMAD.MOV.U32 R2, RZ, RZ, R15 ;  /* 0x000000ffff027224 */ /* 0x000fe200078e000f */
[----:B------:R-:W-:Y:S01]  /*ec00*/  SHF.L.U32 R12, R4, R7, RZ ;  /* 0x00000007040c7219 */ /* 0x000fe200000006ff */
[----:B------:R-:W0:Y:S01]  /*ec10*/  LDC R18, c[0x0][0x638] ;  /* 0x00018e00ff127b82 */ /* 0x000e220000000800 */
[----:B------:R-:W-:-:S07]  /*ec20*/  LOP3.LUT R22, RZ, R6, RZ, 0x33, !PT ;  /* 0x00000006ff167212 */ /* 0x000fce00078e33ff */
        /* <DEDUP_REMOVED lines=12> */
.L_x_296:
[----:B----4-:R-:W-:Y:S01]  /*ecf0*/  SHF.R.U64 R3, R2, R16, R3 ;  /* 0x0000001002037219 */ /* 0x010fe20000001203 */
[----:B--2---:R-:W-:Y:S01]  /*ed00*/  VIADD R5, R14, 0xffffffff ;  /* 0xffffffff0e057836 */ /* 0x004fe20000000000 */
[----:B------:R-:W-:Y:S01]  /*ed10*/  LOP3.LUT R2, R13, R22, RZ, 0xc0, !PT ;  /* 0x000000160d027212 */ /* 0x000fe200078ec0ff */
[----:B------:R-:W-:Y:S02]  /*ed20*/  IMAD.MOV R10, RZ, RZ, -R10 ;  /* 0x000000ffff0a7224 */ /* 0x000fe400078e0a0a */
[----:B------:R-:W-:Y:S02]  /*ed30*/  IMAD.MOV R4, RZ, RZ, -R3 ;  /* 0x000000ffff047224 */ /* 0x000fe400078e0a03 */
[----:B------:R-:W-:Y:S01]  /*ed40*/  IMAD R2, R12, R3, R2 ;  /* 0x000000030c027224 */ /* 0x000fe200078e0202 */
[----:B------:R-:W-:Y:S01]  /*ed50*/  LOP3.LUT R3, R8, R5, RZ, 0xc0, !PT ;  /* 0x0000000508037212 */ /* 0x000fe200078ec0ff */
[----:B------:R-:W-:Y:S02]  /*ed60*/  @P2 IMAD R19, R17, R10, R0 ;  /* 0x0000000a11132224 */ /* 0x000fe400078e0200 */
[----:B0-----:R-:W-:-:S02]  /*ed70*/  IMAD R0, R4, R18, R15 ;  /* 0x0000001204007224 */ /* 0x001fc400078e020f */
[----:B------:R-:W-:Y:S02]  /*ed80*/  IMAD R5, R2, R23, R19 ;  /* 0x0000001702057224 */ /* 0x000fe400078e0213 */
[----:B------:R-:W-:Y:S02]  /*ed90*/  IMAD R0, R0, R14, R3 ;  /* 0x0000000e00007224 */ /* 0x000fe400078e0203 */
[----:B------:R-:W-:-:S03]  /*eda0*/  IMAD.MOV.U32 R4, RZ, RZ, 0x1 ;  /* 0x00000001ff047424 */ /* 0x000fc600078e00ff */
[----:B------:R-:W-:Y:S02]  /*edb0*/  SEL R6, R0, R5, !P2 ;  /* 0x0000000500067207 */ /* 0x000fe40005000000 */
[----:B------:R-:W-:-:S07]  /*edc0*/  SEL R5, R5, R0, !P2 ;  /* 0x0000000005057207 */ /* 0x000fce0005000000 */
.L_x_294:
[----:B------:R-:W-:-:S08]  /*edd0*/  NOP ;  /* 0x0000000000007918 */ /* 0x000fd00000000000 */
[----:B------:R-:W0:-:S00]  /*ede0*/  USETMAXREG.DEALLOC.CTAPOOL 0x28 ;  /* 0x00000028000079c8 */ /* 0x000e0000080e0500 */
[----:B------:R-:W-:-:S13]  /*edf0*/  ISETP.NE.AND P0, PT, RZ, UR8, PT ;  /* 0x00000008ff007c0c */ /* 0x000fda000bf05270 */
[----:B------:R-:W-:Y:S05]  /*ee00*/  @P0 EXIT ;  /* 0x000000000000094d */ /* 0x000fea0003800000 */
[----:B0-----:R-:W-:Y:S01]  /*ee10*/  LOP3.LUT P0, RZ, R4, 0xff, RZ, 0xc0, !PT ;  /* 0x000000ff04ff7812 */ /* 0x001fe2000780c0ff */
[----:B------:R-:W-:Y:S02]  /*ee20*/  IMAD.MOV.U32 R0, RZ, RZ, 0x1 ;  /* 0x00000001ff007424 */ /* 0x000fe400078e00ff */
[----:B------:R-:W-:-:S10]  /*ee30*/  IMAD.MOV.U32 R8, RZ, RZ, RZ ;  /* 0x000000ffff087224 */ /* 0x000fd400078e00ff */
[----:B------:R-:W-:Y:S05]  /*ee40*/  @!P0 BRA `(.L_x_297) ;  /* 0x0000000c00508947 */ /* 0x000fea0003800000 */
[----:B------:R-:W0:Y:S01]  /*ee50*/  S2R R2, SR_TID.X ;  /* 0x0000000000027919 */ /* 0x000e220000002100 */
[----:B------:R-:W-:Y:S01]  /*ee60*/  ULDC UR4, c[0x0][0x28c] ;  /* 0x0000a30000047ab9 */ /* 0x000fe20000000800 */
[----:B------:R-:W-:Y:S01]  /*ee70*/  ULDC UR6, c[0x0][0x658] ;  /* 0x0001960000067ab9 */ /* 0x000fe20000000800 */
[----:B------:R-:W-:Y:S01]  /*ee80*/  UIADD3 UR10, UR4, 0x1f, URZ ;  /* 0x0000001f040a7890 */ /* 0x000fe2000fffe03f */
[----:B------:R-:W-:Y:S01]  /*ee90*/  BSSY B0, `(.L_x_297) ;  /* 0x00000cf000007945 */ /* 0x000fe20003800000 */
[----:B------:R-:W-:Y:S01]  /*eea0*/  UMOV UR7, 0xffffffff ;  /* 0xffffffff00077882 */ /* 0x000fe20000000000 */
[----:B------:R-:W-:Y:S01]  /*eeb0*/  ULDC UR5, c[0x0][0x600] ;  /* 0x0001800000057ab9 */ /* 0x000fe20000000800 */
[----:B------:R-:W-:Y:S01]  /*eec0*/  UMOV UR9, 0x1 ;  /* 0x0000000100097882 */ /* 0x000fe20000000000 */
[----:B------:R-:W-:Y:S01]  /*eed0*/  USHF.L.U32 UR7, UR7, UR6, URZ ;  /* 0x0000000607077299 */ /* 0x000fe2000800063f */
[----:B------:R-:W-:Y:S01]  /*eee0*/  IMAD.MOV.U32 R9, RZ, RZ, 0x1 ;  /* 0x00000001ff097424 */ /* 0x000fe200078e00ff */
[----:B------:R-:W-:Y:S01]  /*eef0*/  UIADD3 UR4, UR5, -0x1, URZ ;  /* 0xffffffff05047890 */ /* 0x000fe2000fffe03f */
[----:B------:R-:W-:Y:S01]  /*ef00*/  IMAD.MOV.U32 R0, RZ, RZ, 0x1 ;  /* 0x00000001ff007424 */ /* 0x000fe200078e00ff */
[----:B------:R-:W-:Y:S01]  /*ef10*/  USHF.R.S32.HI UR11, URZ, 0x1f, UR10 ;  /* 0x0000001f3f0b7899 */ /* 0x000fe2000801140a */
[----:B------:R-:W-:Y:S01]  /*ef20*/  IMAD.MOV.U32 R8, RZ, RZ, RZ ;  /* 0x000000ffff087224 */ /* 0x000fe200078e00ff */
[----:B------:R-:W-:Y:S01]  /*ef30*/  ULDC UR8, c[0x0][0xc] ;  /* 0x0000030000087ab9 */ /* 0x000fe20000000800 */
[----:B------:R-:W-:-:S02]  /*ef40*/  USHF.L.U32 UR5, UR9, UR6, URZ ;  /* 0x0000000609057299 */ /* 0x000fc4000800063f */
[----:B------:R-:W-:Y:S01]  /*ef50*/  ULEA.HI UR11, UR11, UR10, URZ, 0x5 ;  /* 0x0000000a0b0b7291 */ /* 0x000fe2000f8f283f */
[----:B------:R-:W-:Y:S01]  /*ef60*/  ULDC UR9, c[0x0][0x10] ;  /* 0x0000040000097ab9 */ /* 0x000fe20000000800 */
[----:B------:R-:W-:Y:S02]  /*ef70*/  ULOP3.LUT UR6, URZ, UR7, URZ, 0x33, !UPT ;  /* 0x000000073f067292 */ /* 0x000fe4000f8e333f */
[----:B------:R-:W-:Y:S01]  /*ef80*/  UIMAD.WIDE.U32 UR8, UR8, UR9, URZ ;  /* 0x00000009080872a5 */ /* 0x000fe2000f8e003f */
[----:B------:R-:W-:Y:S01]  /*ef90*/  ULDC UR7, c[0x0][0x14] ;  /* 0x0000050000077ab9 */ /* 0x000fe20000000800 */
[----:B------:R-:W-:Y:S02]  /*efa0*/  USHF.R.S32.HI UR20, URZ, 0x5, UR11 ;  /* 0x000000053f147899 */ /* 0x000fe4000801140b */
[----:B------:R-:W-:Y:S02]  /*efb0*/  UIMAD.WIDE.U32 UR22, UR8, UR7, URZ ;  /* 0x00000007081672a5 */ /* 0x000fe4000f8e003f */
[----:B------:R-:W-:-:S02]  /*efc0*/  UIMAD UR18, UR9, UR7, URZ ;  /* 0x00000007091272a4 */ /* 0x000fc4000f8e023f */
[----:B------:R-:W-:Y:S01]  /*efd0*/  ULOP3.LUT UR26, UR13, 0x2, URZ, 0xfc, !UPT ;  /* 0x000000020d1a7892 */ /* 0x000fe2000f8efc3f */
[C---:B0-----:R-:W-:Y:S01]  /*efe0*/  LOP3.LUT P3, RZ, R2.reuse, 0x7f, RZ, 0xc0, !PT ;  /* 0x0000007f02ff7812 */ /* 0x041fe2000786c0ff */
[----:B------:R-:W-:Y:S01]  /*eff0*/  UIADD3 UR18, UR23, UR18, URZ ;  /* 0x0000001217127290 */ /* 0x000fe2000fffe03f */
[----:B------:R-:W-:Y:S01]  /*f000*/  LOP3.LUT P0, RZ, R2, 0x1f, RZ, 0xc0, !PT ;  /* 0x0000001f02ff7812 */ /* 0x000fe2000780c0ff */
[----:B------:R-:W-:Y:S01]  /*f010*/  UIADD3 UR27, UR20, 0x1, URZ ;  /* 0x00000001141b7890 */ /* 0x000fe2000fffe03f */
[----:B------:R-:W-:Y:S02]  /*f020*/  ULDC.64 UR24, c[0x0][0x198] ;  /* 0x0000660000187ab9 */ /* 0x000fe40000000a00 */
[----:B------:R-:W-:-:S13]  /*f030*/  PLOP3.LUT P0, PT, P0, P3, PT, 0x8a, 0x0 ;  /* 0x000000000000781c */ /* 0x000fda0000707172 */
.L_x_309:
[----:B------:R-:W-:-:S03]  /*f040*/  UMOV UR7, 0xffffffff ;  /* 0xffffffff00077882 */ /* 0x000fc60000000000 */
[----:B------:R-:W-:Y:S05]  /*f050*/  BRA.DIV UR7, `(.L_x_298) ;  /* 0x0000000e07a47947 */ /* 0x000fea000b800000 */
[----:B------:R-:W-:-:S13]  /*f060*/  ELECT P1, URZ, PT ;  /* 0x00000000003f782f */ /* 0x000fda0003820000 */
.L_x_319:
[----:B------:R-:W0:Y:S01]  /*f070*/  LDC R2, c[0x0][0x28c] ;  /* 0x0000a300ff027b82 */ /* 0x000e220000000800 */
[----:B------:R-:W-:Y:S01]  /*f080*/  BSSY B1, `(.L_x_299) ;  /* 0x0000038000017945 */ /* 0x000fe20003800000 */
[----:B0-----:R-:W-:-:S13]  /*f090*/  ISETP.LT.OR P1, PT, R2, 0x1, !P1 ;  /* 0x000000010200780c */ /* 0x001fda0004f21670 */
[----:B------:R-:W-:Y:S05]  /*f0a0*/  @P1 BRA `(.L_x_300) ;  /* 0x0000000000d41947 */ /* 0x000fea0003800000 */
[----:B------:R-:W-:Y:S02]  /*f0b0*/  IMAD.SHL.U32 R6, R6, 0x100, RZ ;  /* 0x0000010006067824 */ /* 0x000fe400078e00ff */
[----:B------:R-:W-:Y:S02]  /*f0c0*/  IMAD.SHL.U32 R7, R5, 0x80, RZ ;  /* 0x0000008005077824 */ /* 0x000fe400078e00ff */
[----:B------:R-:W-:Y:S02]  /*f0d0*/  IMAD.MOV.U32 R12, RZ, RZ, RZ ;  /* 0x000000ffff0c7224 */ /* 0x000fe400078e00ff */
[----:B------:R-:W-:Y:S02]  /*f0e0*/  IMAD.U32 R14, RZ, RZ, UR27 ;  /* 0x0000001bff0e7e24 */ /* 0x000fe4000f8e00ff */
[----:B------:R-:W-:Y:S02]  /*f0f0*/  IMAD.MOV.U32 R2, RZ, RZ, R0 ;  /* 0x000000ffff027224 */ /* 0x000fe400078e0000 */
[----:B------:R-:W-:-:S07]  /*f100*/  IMAD.MOV.U32 R3, RZ, RZ, R8 ;  /* 0x000000ffff037224 */ /* 0x000fce00078e0008 */
.L_x_304:
[----:B------:R-:W0:Y:S01]  /*f110*/  S2R R5, SR_CgaCtaId ;  /* 0x0000000000057919 */ /* 0x000e220000008800 */
[----:B------:R-:W-:-:S04]  /*f120*/  MOV R4, 0x400 ;  /* 0x0000040000047802 */ /* 0x000fc80000000f00 */
[----:B0-----:R-:W-:Y:S02]  /*f130*/  LEA R10, R5, R4, 0x18 ;  /* 0x00000004050a7211 */ /* 0x001fe400078ec0ff */
[----:B------:R-:W-:Y:S01]  /*f140*/  SHF.L.U32 R4, R2, 0x1f, RZ ;  /* 0x0000001f02047819 */ /* 0x000fe200000006ff */
[----:B------:R-:W0:Y:S02]  /*f150*/  @!P3 LDC R5, c[0x0][0x500] ;  /* 0x00014000ff05bb82 */ /* 0x000e240000000800 */
[----:B------:R-:W-:-:S04]  /*f160*/  IMAD R13, R3, 0x8, R10 ;  /* 0x00000008030d7824 */ /* 0x000fc800078e020a */
[----:B------:R-:W1:Y:S02]  /*f170*/  SYNCS.PHASECHK.TRANS64.TRYWAIT P1, [R13+URZ+0x18], R4 ;  /* 0x000018040d0075a7 */ /* 0x000e64000802017f */
[----:B-1----:R-:W-:Y:S05]  /*f180*/  @!P1 BRA `(.L_x_301) ;  /* 0x0000000c00789947 */ /* 0x002fea0003800000 */
.L_x_320:
[----:B------:R-:W-:Y:S01]  /*f190*/  UPRMT UR7, UR26, 0x9910, URZ ;  /* 0x000099101a077896 */ /* 0x000fe2000800003f */
[----:B0-----:R0:W-:Y:S03]  /*f1a0*/  @!P3 SYNCS.ARRIVE.TRANS64 RZ, [R13+URZ], R5 ;  /* 0x000000050dffb9a7 */ /* 0x0011e6000800003f */
[----:B------:R-:W-:-:S06]  /*f1b0*/  UISETP.NE.AND UP0, UPT, UR7, 0x2, UPT ;  /* 0x000000020700788c */ /* 0x000fcc000bf05270 */
[----:B------:R-:W-:-:S13]  /*f1c0*/  PLOP3.LUT P1, PT, PT, PT, UP0, 0x80, 0x0 ;  /* 0x000000000000781c */ /* 0x000fda0003f2f008 */
[----:B0-----:R-:W-:Y:S05]  /*f1d0*/  @P1 BRA `(.L_x_302) ;  /* 0x0000000000041947 */ /* 0x001fea0003800000 */
[----:B------:R-:W-:Y:S01]  /*f1e0*/  BPT.TRAP 0x1 ;  /* 0x000000040000795c */ /* 0x000fe20000300000 */
.L_x_302:
[----:B------:R-:W-:Y:S05]  /*f1f0*/  @P0 BRA `(.L_x_303) ;  /* 0x0000000000040947 */ /* 0x000fea0003800000 */
[----:B------:R-:W-:Y:S01]  /*f200*/  BPT.TRAP 0x1 ;  /* 0x000000040000795c */ /* 0x000fe20000300000 */
.L_x_303:
[--C-:B-1----:R-:W-:Y:S01]  /*f210*/  IMAD R4, R3, 0x1000, R10.reuse ;  /* 0x0000100003047824 */ /* 0x102fe200078e020a */
[----:B------:R-:W-:Y:S01]  /*f220*/  R2UR UR9, R13 ;  /* 0x000000000d0972ca */ /* 0x000fe200000e0000 */
[----:B------:R-:W-:Y:S01]  /*f230*/  IMAD R10, R3, 0x2000, R10 ;  /* 0x00002000030a7824 */ /* 0x000fe200078e020a */
[----:B------:R-:W-:Y:S01]  /*f240*/  UIADD3 UR14, UP0, UR24, 0xf0, URZ ;  /* 0x000000f0180e7890 */ /* 0x000fe2000ff1e03f */
[----:B------:R-:W-:Y:S01]  /*f250*/  VIADD R14, R14, 0xffffffff ;  /* 0xffffffff0e0e7836 */ /* 0x000fe20000000000 */
[----:B------:R-:W-:Y:S01]  /*f260*/  R2UR UR7, R4 ;  /* 0x00000000040772ca */ /* 0x000fe200000e0000 */
[----:B------:R-:W-:Y:S01]  /*f270*/  UIADD3 UR28, UP1, UR24, 0x1f0, URZ ;  /* 0x000001f0181c7890 */ /* 0x000fe2000ff3e03f */
[----:B------:R-:W-:Y:S01]  /*f280*/  R2UR UR8, R10 ;  /* 0x000000000a0872ca */ /* 0x000fe200000e0000 */
[----:B------:R-:W-:Y:S01]  /*f290*/  UIADD3.X UR15, URZ, UR25, URZ, UP0, !UPT ;  /* 0x000000193f0f7290 */ /* 0x000fe200087fe43f */
[----:B------:R-:W-:Y:S01]  /*f2a0*/  R2UR UR11, R7 ;  /* 0x00000000070b72ca */ /* 0x000fe200000e0000 */
[----:B------:R-:W-:Y:S01]  /*f2b0*/  VIADD R3, R3, 0x1 ;  /* 0x0000000103037836 */ /* 0x000fe20000000000 */
[----:B------:R-:W-:Y:S01]  /*f2c0*/  R2UR UR10, R12 ;  /* 0x000000000c0a72ca */ /* 0x000fe200000e0000 */
[----:B------:R-:W-:Y:S01]  /*f2d0*/  UIADD3.X UR29, URZ, UR25, URZ, UP1, !UPT ;  /* 0x000000193f1d7290 */ /* 0x000fe20008ffe43f */
[----:B------:R-:W-:Y:S01]  /*f2e0*/  R2UR UR12, R11 ;  /* 0x000000000b0c72ca */ /* 0x000fe200000e0000 */
[----:B------:R-:W-:Y:S01]  /*f2f0*/  UMOV UR16, 0x0 ;  /* 0x0000000000107882 */ /* 0x000fe20000000000 */
[----:B------:R-:W-:Y:S01]  /*f300*/  R2UR UR21, R6 ;  /* 0x00000000061572ca */ /* 0x000fe200000e0000 */
[----:B------:R-:W-:Y:S01]  /*f310*/  UMOV UR17, 0x10000000 ;  /* 0x1000000000117882 */ /* 0x000fe20000000000 */
[----:B------:R-:W-:Y:S01]  /*f320*/  ISETP.GT.AND P4, PT, R14, 0x1, PT ;  /* 0x000000010e00780c */ /* 0x000fe20003f84270 */
[----:B------:R-:W-:Y:S01]  /*f330*/  UIADD3 UR7, UR7, 0x100, URZ ;  /* 0x0000010007077890 */ /* 0x000fe2000fffe03f */
[----:B------:R-:W-:Y:S01]  /*f340*/  ISETP.NE.AND P1, PT, R3, 0x3, PT ;  /* 0x000000030300780c */ /* 0x000fe20003f25270 */
[----:B------:R-:W-:Y:S01]  /*f350*/  UIADD3 UR19, UR8, 0x3100, URZ ;  /* 0x0000310008137890 */ /* 0x000fe2000fffe03f */
[----:B------:R-:W-:-:S02]  /*f360*/  VIADD R12, R12, 0x20 ;  /* 0x000000200c0c7836 */ /* 0x000fc40000000000 */
[----:B------:R-:W-:Y:S02]  /*f370*/  SEL R5, RZ, 0x1, P1 ;  /* 0x00000001ff057807 */ /* 0x000fe40000800000 */
[----:B------:R-:W-:Y:S01]  /*f380*/  UMOV UR8, UR7 ;  /* 0x0000000700087c82 */ /* 0x000fe20008000000 */
[----:B------:R-:W-:Y:S01]  /*f390*/  SEL R3, R3, RZ, P1 ;  /* 0x000000ff03037207 */ /* 0x000fe20000800000 */
[----:B------:R0:W-:Y:S01]  /*f3a0*/  UTMALDG.3D [UR8], [UR14], desc[UR16] ;  /* 0x000010080e0075b4 */ /* 0x0001e20008011000 */
[----:B------:R-:W-:Y:S01]  /*f3b0*/  LOP3.LUT R2, R2, R5, RZ, 0x3c, !PT ;  /* 0x0000000502027212 */ /* 0x000fe200078e3cff */
[----:B0-----:R-:W-:Y:S01]  /*f3c0*/  UMOV UR8, UR19 ;  /* 0x0000001300087c82 */ /* 0x001fe20008000000 */
[----:B------:R-:W-:Y:S02]  /*f3d0*/  UMOV UR11, UR21 ;  /* 0x00000015000b7c82 */ /* 0x000fe40008000000 */
[----:B------:R0:W-:Y:S02]  /*f3e0*/  UTMALDG.3D [UR8], [UR28], desc[UR16] ;  /* 0x000010081c0075b4 */ /* 0x0001e40008011000 */
[----:B0-----:R-:W-:Y:S05]  /*f3f0*/  @P4 BRA `(.L_x_304) ;  /* 0xfffffffc00444947 */ /* 0x001fea000383ffff */
.L_x_300:
[----:B------:R-:W-:Y:S05]  /*f400*/  BSYNC B1 ;  /* 0x0000000000017941 */ /* 0x000fea0003800000 */
.L_x_299:
[----:B------:R-:W2:Y:S01]  /*f410*/  LDL.LU R15, [R1+0x78] ;  /* 0x00007800010f7983 */ /* 0x000ea20000300800 */
[----:B------:R-:W-:Y:S01]  /*f420*/  LOP3.LUT P5, RZ, R9, 0xff, RZ, 0xc0, !PT ;  /* 0x000000ff09ff7812 */ /* 0x000fe200078ac0ff */
[----:B------:R-:W-:Y:S01]  /*f430*/  VIADD R8, R8, UR20 ;  /* 0x0000001408087c36 */ /* 0x000fe20008000000 */
[----:B------:R-:W-:Y:S01]  /*f440*/  ULDC.64 UR8, c[0x0][0x650] ;  /* 0x0001940000087ab9 */ /* 0x000fe20000000a00 */
[----:B------:R-:W3:Y:S01]  /*f450*/  LDL.LU R13, [R1+0x7c] ;  /* 0x00007c00010d7983 */ /* 0x000ee20000300800 */
[----:B------:R-:W-:Y:S01]  /*f460*/  IMAD.U32 R5, RZ, RZ, UR20 ;  /* 0x00000014ff057e24 */ /* 0x000fe2000f8e00ff */
[----:B------:R-:W-:Y:S01]  /*f470*/  UISETP.GE.U32.AND UP0, UPT, UR20, 0x3, UPT ;  /* 0x000000031400788c */ /* 0x000fe2000bf06070 */
[----:B------:R-:W-:Y:S01]  /*f480*/  ISETP.GT.U32.AND P1, PT, R8, 0x2, PT ;  /* 0x000000020800780c */ /* 0x000fe20003f24070 */
[----:B------:R-:W-:Y:S01]  /*f490*/  BSSY B1, `(.L_x_305) ;  /* 0x000006c000017945 */ /* 0x000fe20003800000 */
[----:B------:R-:W-:Y:S01]  /*f4a0*/  IMAD.MOV.U32 R6, RZ, RZ, -0x1 ;  /* 0xffffffffff067424 */ /* 0x000fe200078e00ff */
[----:B------:R-:W-:Y:S01]  /*f4b0*/  PRMT R9, RZ, 0x7610, R9 ;  /* 0x00007610ff097816 */ /* 0x000fe20000000009 */
[----:B------:R-:W-:Y:S01]  /*f4c0*/  IMAD.MOV.U32 R11, RZ, RZ, -0x1 ;  /* 0xffffffffff0b7424 */ /* 0x000fe200078e00ff */
[----:B------:R-:W-:-:S02]  /*f4d0*/  ISETP.LT.U32.AND P1, PT, R5, 0x3, P1 ;  /* 0x000000030500780c */ /* 0x000fc40000f21070 */
[----:B------:R-:W0:Y:S01]  /*f4e0*/  @P5 S2R R3, SR_CgaCtaId ;  /* 0x0000000000035919 */ /* 0x000e220000008800 */
[----:B------:R-:W-:Y:S02]  /*f4f0*/  @P5 MOV R2, 0x400 ;  /* 0x0000040000025802 */ /* 0x000fe40000000f00 */
[----:B------:R-:W-:Y:S02]  /*f500*/  PLOP3.LUT P4, PT, PT, PT, UP0, 0x80, 0x0 ;  /* 0x000000000000781c */ /* 0x000fe40003f8f008 */
[----:B0-----:R-:W-:Y:S01]  /*f510*/  @P5 LEA R4, R3, R2, 0x18 ;  /* 0x0000000203045211 */ /* 0x001fe200078ec0ff */
[----:B------:R-:W-:-:S03]  /*f520*/  IMAD.WIDE.U32 R2, R8, -0x55555555, RZ ;  /* 0xaaaaaaab08027825 */ /* 0x000fc600078e00ff */
[----:B------:R0:W-:Y:S02]  /*f530*/  @P5 SYNCS.ARRIVE.TRANS64.A1T0 RZ, [R4+URZ+0x48], RZ ;  /* 0x000048ff04ff59a7 */ /* 0x0001e4000810003f */
[----:B------:R-:W-:Y:S02]  /*f540*/  SHF.R.U32.HI R5, RZ, 0x1, R3 ;  /* 0x00000001ff057819 */ /* 0x000fe40000011603 */
[----:B------:R-:W-:Y:S02]  /*f550*/  SEL R3, RZ, 0x1, !P1 ;  /* 0x00000001ff037807 */ /* 0x000fe40004800000 */
[----:B------:R-:W-:Y:S01]  /*f560*/  PRMT R2, RZ, 0x7610, R2 ;  /* 0x00007610ff027816 */ /* 0x000fe20000000002 */
[----:B------:R-:W-:Y:S01]  /*f570*/  IMAD R8, R5, -0x3, R8 ;  /* 0xfffffffd05087824 */ /* 0x000fe200078e0208 */
[----:B------:R-:W-:-:S04]  /*f580*/  LOP3.LUT R0, R0, R3, RZ, 0x3c, !PT ;  /* 0x0000000300007212 */ /* 0x000fc800078e3cff */
[----:B------:R-:W-:Y:S01]  /*f590*/  @P4 LOP3.LUT R0, R0, 0x1, R5, 0x78, !PT ;  /* 0x0000000100004812 */ /* 0x000fe200078e7805 */
[----:B------:R-:W-:Y:S01]  /*f5a0*/  IMAD.MOV.U32 R5, RZ, RZ, -0x1 ;  /* 0xffffffffff057424 */ /* 0x000fe200078e00ff */
[----:B---3--:R-:W-:-:S04]  /*f5b0*/  IADD3 R13, P5, R13, UR22, RZ ;  /* 0x000000160d0d7c10 */ /* 0x008fc8000ffbe0ff */
[----:B--2---:R-:W-:Y:S01]  /*f5c0*/  IADD3.X R15, R15, UR18, RZ, P5, !PT ;  /* 0x000000120f0f7c10 */ /* 0x004fe2000affe4ff */
[----:B------:R0:W-:Y:S01]  /*f5d0*/  STL [R1+0x7c], R13 ;  /* 0x00007c0d01007387 */ /* 0x0001e20000100800 */
[----:B------:R-:W-:-:S03]  /*f5e0*/  ISETP.GE.U32.AND P1, PT, R13, UR8, PT ;  /* 0x000000080d007c0c */ /* 0x000fc6000bf26070 */
[----:B------:R0:W-:Y:S01]  /*f5f0*/  STL [R1+0x78], R15 ;  /* 0x0000780f01007387 */ /* 0x0001e20000100800 */
[----:B------:R-:W-:-:S13]  /*f600*/  ISETP.GE.U32.AND.EX P1, PT, R15, UR9, PT, P1 ;  /* 0x000000090f007c0c */ /* 0x000fda000bf26110 */
[----:B0-----:R-:W-:Y:S05]  /*f610*/  @P1 BRA `(.L_x_306) ;  /* 0x00000004004c1947 */ /* 0x001fea0003800000 */
[----:B------:R-:W-:Y:S01]  /*f620*/  ULDC.64 UR8, c[0x0][0x628] ;  /* 0x00018a0000087ab9 */ /* 0x000fe20000000a00 */
[----:B------:R-:W0:Y:S01]  /*f630*/  S2R R12, SR_CTAID.X ;  /* 0x00000000000c7919 */ /* 0x000e220000002500 */
[----:B------:R-:W-:Y:S01]  /*f640*/  ISETP.NE.U32.AND P1, PT, RZ, UR8, PT ;  /* 0x00000008ff007c0c */ /* 0x000fe2000bf25070 */
[----:B------:R-:W-:Y:S01]  /*f650*/  ULDC UR10, c[0x0][0x630] ;  /* 0x00018c00000a7ab9 */ /* 0x000fe20000000800 */
[----:B------:R-:W-:Y:S01]  /*f660*/  IMAD.MOV.U32 R2, RZ, RZ, R13 ;  /* 0x000000ffff027224 */ /* 0x000fe200078e000d */
[----:B------:R-:W1:Y:S01]  /*f670*/  S2R R10, SR_CTAID.Y ;  /* 0x00000000000a7919 */ /* 0x000e620000002600 */
[----:B------:R-:W-:Y:S01]  /*f680*/  ISETP.NE.AND.EX P1, PT, RZ, UR9, PT, P1 ;  /* 0x00000009ff007c0c */ /* 0x000fe2000bf25310 */
[----:B------:R-:W-:-:S12]  /*f690*/  IMAD.MOV.U32 R3, RZ, RZ, R15 ;  /* 0x000000ffff037224 */ /* 0x000fd800078e000f */
[----:B------:R-:W-:Y:S05]  /*f6a0*/  @!P1 BRA `(.L_x_307) ;  /* 0x0000000000289947 */ /* 0x000fea0003800000 */
[----:B------:R-:W-:Y:S02]  /*f6b0*/  ULDC UR7, c[0x0][0x634] ;  /* 0x00018d0000077ab9 */ /* 0x000fe40000000800 */
[----:B------:R-:W-:-:S05]  /*f6c0*/  IADD3 R7, P1, R13, UR7, RZ ;  /* 0x000000070d077c10 */ /* 0x000fca000ff3e0ff */
[----:B------:R-:W-:-:S04]  /*f6d0*/  IMAD.X R11, RZ, RZ, R15, P1 ;  /* 0x000000ffff0b7224 */ /* 0x000fc800008e060f */
[----:B------:R-:W-:-:S04]  /*f6e0*/  IMAD.WIDE.U32 R4, R11, UR8, RZ ;  /* 0x000000080b047c25 */ /* 0x000fc8000f8e00ff */
[----:B------:R-:W-:-:S04]  /*f6f0*/  IMAD.WIDE.U32 R4, P1, R7, UR9, R4 ;  /* 0x0000000907047c25 */ /* 0x000fc8000f820004 */
[----:B------:R-:W-:-:S04]  /*f700*/  IMAD.WIDE.U32 R6, R7, UR8, RZ ;  /* 0x0000000807067c25 */ /* 0x000fc8000f8e00ff */
[----:B------:R-:W-:Y:S01]  /*f710*/  IMAD.X R3, RZ, RZ, RZ, P1 ;  /* 0x000000ffff037224 */ /* 0x000fe200008e06ff */
[----:B------:R-:W-:Y:S01]  /*f720*/  IADD3 RZ, P1, R7, R4, RZ ;  /* 0x0000000407ff7210 */ /* 0x000fe20007f3e0ff */
[----:B------:R-:W-:-:S04]  /*f730*/  IMAD.MOV.U32 R2, RZ, RZ, R5 ;  /* 0x000000ffff027224 */ /* 0x000fc800078e0005 */
[----:B------:R-:W-:-:S08]  /*f740*/  IMAD.WIDE.U32.X R2, R11, UR9, R2, P1 ;  /* 0x000000090b027c25 */ /* 0x000fd000088e0402 */
.L_x_307:
[--C-:B------:R-:W-:Y:S01]  /*f750*/  SHF.R.U64 R11, R2, UR10, R3.reuse ;  /* 0x0000000a020b7c19 */ /* 0x100fe20008001203 */
[----:B------:R-:W-:Y:S01]  /*f760*/  ULDC.64 UR8, c[0x0][0x620] ;  /* 0x0001880000087ab9 */ /* 0x000fe20000000a00 */
[----:B------:R-:W-:Y:S01]  /*f770*/  SHF.R.U32.HI R2, RZ, UR10, R3 ;  /* 0x0000000aff027c19 */ /* 0x000fe20008011603 */
[----:B------:R-:W-:Y:S01]  /*f780*/  IMAD.MOV.U32 R3, RZ, RZ, R15 ;  /* 0x000000ffff037224 */ /* 0x000fe200078e000f */
[----:B------:R-:W-:Y:S01]  /*f790*/  IADD3 R5, P1, RZ, -R11, RZ ;  /* 0x8000000bff057210 */ /* 0x000fe20007f3e0ff */
[----:B------:R-:W-:Y:S01]  /*f7a0*/  ULDC UR7, c[0x0][0x150] ;  /* 0x0000540000077ab9 */ /* 0x000fe20000000800 */
[----:B0-----:R-:W-:Y:S01]  /*f7b0*/  I2FP.F32.U32 R6, R12 ;  /* 0x0000000c00067245 */ /* 0x001fe20000201000 */
[----:B------:R-:W0:Y:S01]  /*f7c0*/  LDC R7, c[0x0][0x144] ;  /* 0x00005100ff077b82 */ /* 0x000e220000000800 */
[----:B------:R-:W-:Y:S01]  /*f7d0*/  ULDC.64 UR10, c[0x0][0x640] ;  /* 0x00019000000a7ab9 */ /* 0x000fe20000000a00 */
[----:B------:R-:W-:Y:S01]  /*f7e0*/  IMAD.X R2, RZ, RZ, ~R2, P1 ;  /* 0x000000ffff027224 */ /* 0x000fe200008e0e02 */
[----:B------:R-:W-:Y:S01]  /*f7f0*/  ISETP.NE.U32.AND P1, PT, RZ, UR10, PT ;  /* 0x0000000aff007c0c */ /* 0x000fe2000bf25070 */
[----:B------:R-:W-:Y:S01]  /*f800*/  FMUL R6, R6, UR7 ;  /* 0x0000000706067c20 */ /* 0x000fe20008400000 */
[----:B------:R-:W-:Y:S01]  /*f810*/  ULDC UR7, c[0x0][0x618] ;  /* 0x0001860000077ab9 */ /* 0x000fe20000000800 */
[----:B------:R-:W-:Y:S01]  /*f820*/  IMAD R4, R2, UR8, RZ ;  /* 0x0000000802047c24 */ /* 0x000fe2000f8e02ff */
[----:B------:R-:W-:Y:S01]  /*f830*/  ISETP.NE.AND.EX P1, PT, RZ, UR11, PT, P1 ;  /* 0x0000000bff007c0c */ /* 0x000fe2000bf25310 */
[----:B------:R-:W-:Y:S01]  /*f840*/  IMAD.MOV.U32 R2, RZ, RZ, R13 ;  /* 0x000000ffff027224 */ /* 0x000fe200078e000d */
[----:B------:R-:W2:Y:S01]  /*f850*/  LDC R15, c[0x0][0x148] ;  /* 0x00005200ff0f7b82 */ /* 0x000ea20000000800 */
[----:B------:R-:W3:Y:S02]  /*f860*/  F2I.U32.TRUNC.NTZ R6, R6 ;  /* 0x0000000600067305 */ /* 0x000ee4000020f000 */
[----:B------:R-:W-:Y:S01]  /*f870*/  IMAD.WIDE.U32 R2, R5, UR8, R2 ;  /* 0x0000000805027c25 */ /* 0x000fe2000f8e0002 */
[----:B------:R-:W-:-:S03]  /*f880*/  ULDC UR8, c[0x0][0x154] ;  /* 0x0000550000087ab9 */ /* 0x000fc60000000800 */
[----:B------:R-:W-:Y:S01]  /*f890*/  IMAD R5, R5, UR9, R4 ;  /* 0x0000000905057c24 */ /* 0x000fe2000f8e0204 */
[----:B------:R-:W-:-:S03]  /*f8a0*/  ULDC UR9, c[0x0][0x608] ;  /* 0x0001820000097ab9 */ /* 0x000fc60000000800 */
[----:B------:R-:W-:-:S05]  /*f8b0*/  IMAD.IADD R3, R3, 0x1, R5 ;  /* 0x0000000103037824 */ /* 0x000fca00078e0205 */
[----:B------:R-:W-:Y:S01]  /*f8c0*/  SHF.R.U64 R13, R2, UR7, R3 ;  /* 0x00000007020d7c19 */ /* 0x000fe20008001203 */
[----:B---3--:R-:W-:Y:S01]  /*f8d0*/  IMAD.MOV R6, RZ, RZ, -R6 ;  /* 0x000000ffff067224 */ /* 0x008fe200078e0a06 */
[----:B-1----:R-:W-:-:S03]  /*f8e0*/  I2FP.F32.U32 R2, R10 ;  /* 0x0000000a00027245 */ /* 0x002fc60000201000 */
[----:B0-----:R-:W-:Y:S02]  /*f8f0*/  IMAD R19, R7, R6, R12 ;  /* 0x0000000607137224 */ /* 0x001fe400078e020c */
[----:B------:R-:W-:Y:S01]  /*f900*/  FMUL R4, R2, UR8 ;  /* 0x0000000802047c20 */ /* 0x000fe20008400000 */
[----:B------:R-:W-:Y:S01]  /*f910*/  SHF.R.U32.HI R2, RZ, UR7, R3 ;  /* 0x00000007ff027c19 */ /* 0x000fe20008011603 */
[----:B------:R-:W-:Y:S02]  /*f920*/  ULDC UR7, c[0x0][0x658] ;  /* 0x0001960000077ab9 */ /* 0x000fe40000000800 */
[----:B------:R0:W1:Y:S01]  /*f930*/  F2I.U32.TRUNC.NTZ R18, R4 ;  /* 0x0000000400127305 */ /* 0x000062000020f000 */
[--C-:B------:R-:W-:Y:S02]  /*f940*/  SHF.R.U64 R16, R13, UR9, R2.reuse ;  /* 0x000000090d107c19 */ /* 0x100fe40008001202 */
[----:B------:R-:W-:-:S04]  /*f950*/  SHF.R.U32.HI R3, RZ, UR9, R2 ;  /* 0x00000009ff037c19 */ /* 0x000fc80008011602 */
[--C-:B------:R-:W-:Y:S02]  /*f960*/  SHF.R.U64 R14, R16, UR7, R3.reuse ;  /* 0x00000007100e7c19 */ /* 0x100fe40008001203 */
[----:B------:R-:W-:-:S03]  /*f970*/  SHF.R.U32.HI R3, RZ, UR7, R3 ;  /* 0x00000007ff037c19 */ /* 0x000fc60008011603 */
[----:B------:R-:W-:Y:S01]  /*f980*/  IMAD.MOV.U32 R2, RZ, RZ, R14 ;  /* 0x000000ffff027224 */ /* 0x000fe200078e000e */
[----:B0-2---:R-:W-:Y:S06]  /*f990*/  @!P1 BRA `(.L_x_308) ;  /* 0x0000000000289947 */ /* 0x005fec0003800000 */
        /* <DEDUP_REMOVED lines=10> */
.L_x_308:
[----:B------:R-:W-:Y:S01]  /*fa40*/  ULDC UR7, c[0x0][0x648] ;  /* 0x0001920000077ab9 */ /* 0x000fe20000000800 */
[----:B-1----:R-:W-:Y:S01]  /*fa50*/  IMAD.MOV R18, RZ, RZ, -R18 ;  /* 0x000000ffff127224 */ /* 0x002fe200078e0a12 */
[----:B------:R-:W-:Y:S01]  /*fa60*/  SHF.R.U64 R3, R2, UR7, R3 ;  /* 0x0000000702037c19 */ /* 0x000fe20008001203 */
[----:B------:R-:W-:Y:S01]  /*fa70*/  ULDC UR7, c[0x0][0x638] ;  /* 0x00018e0000077ab9 */ /* 0x000fe20000000800 */
[----:B------:R-:W-:Y:S01]  /*fa80*/  LOP3.LUT R2, R16, UR6, RZ, 0xc0, !PT ;  /* 0x0000000610027c12 */ /* 0x000fe2000f8ec0ff */
[----:B------:R-:W-:Y:S01]  /*fa90*/  @P2 IMAD R19, R15, R18, R10 ;  /* 0x000000120f132224 */ /* 0x000fe200078e020a */
[----:B------:R-:W-:Y:S01]  /*faa0*/  LOP3.LUT R13, R13, UR4, RZ, 0xc0, !PT ;  /* 0x000000040d0d7c12 */ /* 0x000fe2000f8ec0ff */
[----:B------:R-:W-:Y:S01]  /*fab0*/  IMAD.MOV R5, RZ, RZ, -R3 ;  /* 0x000000ffff057224 */ /* 0x000fe200078e0a03 */
[----:B------:R-:W-:Y:S01]  /*fac0*/  ULDC UR8, c[0x0][0x610] ;  /* 0x0001840000087ab9 */ /* 0x000fe20000000800 */
[----:B------:R-:W-:Y:S02]  /*fad0*/  IMAD R2, R3, UR5, R2 ;  /* 0x0000000503027c24 */ /* 0x000fe4000f8e0202 */
[----:B------:R-:W-:Y:S01]  /*fae0*/  IMAD R14, R5, UR7, R14 ;  /* 0x00000007050e7c24 */ /* 0x000fe2000f8e020e */
[----:B------:R-:W-:Y:S01]  /*faf0*/  ULDC UR7, c[0x0][0x600] ;  /* 0x0001800000077ab9 */ /* 0x000fe20000000800 */
[----:B------:R-:W-:-:S02]  /*fb00*/  IMAD R5, R2, UR8, R19 ;  /* 0x0000000802057c24 */ /* 0x000fc4000f8e0213 */
[----:B------:R-:W-:Y:S02]  /*fb10*/  IMAD R14, R14, UR7, R13 ;  /* 0x000000070e0e7c24 */ /* 0x000fe4000f8e020d */
[----:B------:R-:W-:-:S03]  /*fb20*/  IMAD.MOV.U32 R2, RZ, RZ, 0x1 ;  /* 0x00000001ff027424 */ /* 0x000fc600078e00ff */
[----:B------:R-:W-:Y:S02]  /*fb30*/  SEL R6, R14, R5, !P2 ;  /* 0x000000050e067207 */ /* 0x000fe40005000000 */
[----:B------:R-:W-:-:S07]  /*fb40*/  SEL R5, R5, R14, !P2 ;  /* 0x0000000e05057207 */ /* 0x000fce0005000000 */
.L_x_306:
[----:B------:R-:W-:Y:S05]  /*fb50*/  BSYNC B1 ;  /* 0x0000000000017941 */ /* 0x000fea0003800000 */
.L_x_305:
[----:B------:R-:W-:-:S13]  /*fb60*/  LOP3.LUT P1, RZ, R2, 0xff, RZ, 0xc0, !PT ;  /* 0x000000ff02ff7812 */ /* 0x000fda000782c0ff */
[----:B------:R-:W-:Y:S05]  /*fb70*/  @P1 BRA `(.L_x_309) ;  /* 0xfffffff400301947 */ /* 0x000fea000383ffff */
[----:B------:R-:W-:Y:S05]  /*fb80*/  BSYNC B0 ;  /* 0x0000000000007941 */ /* 0x000fea0003800000 */
.L_x_297:
[----:B------:R-:W-:-:S03]  /*fb90*/  UMOV UR7, 0xffffffff ;  /* 0xffffffff00077882 */ /* 0x000fc60000000000 */
[----:B------:R-:W-:Y:S05]  /*fba0*/  BRA.DIV UR7, `(.L_x_310) ;  /* 0x0000000607047947 */ /* 0x000fea000b800000 */
[----:B------:R-:W-:-:S13]  /*fbb0*/  ELECT P0, URZ, PT ;  /* 0x00000000003f782f */ /* 0x000fda0003800000 */
.L_x_323:
[----:B------:R-:W-:Y:S04]  /*fbc0*/  BSSY B0, `(.L_x_311) ;  /* 0x0000023000007945 */ /* 0x000fe80003800000 */
[----:B------:R-:W-:Y:S05]  /*fbd0*/  @!P0 BRA `(.L_x_312) ;  /* 0x0000000000848947 */ /* 0x000fea0003800000 */
[----:B------:R-:W-:-:S04]  /*fbe0*/  ULOP3.LUT UR7, UR13, 0x2, URZ, 0xfc, !UPT ;  /* 0x000000020d077892 */ /* 0x000fc8000f8efc3f */
[----:B------:R-:W-:-:S06]  /*fbf0*/  UISETP.NE.AND UP0, UPT, UR7, 0x3, UPT ;  /* 0x000000030700788c */ /* 0x000fcc000bf05270 */
[----:B------:R-:W-:-:S13]  /*fc00*/  PLOP3.LUT P0, PT, PT, PT, UP0, 0x80, 0x0 ;  /* 0x000000000000781c */ /* 0x000fda0003f0f008 */
[----:B------:R-:W-:Y:S05]  /*fc10*/  @!P0 BRA `(.L_x_313) ;  /* 0x0000000000048947 */ /* 0x000fea0003800000 */
[----:B------:R-:W-:Y:S01]  /*fc20*/  BPT.TRAP 0x1 ;  /* 0x000000040000795c */ /* 0x000fe20000300000 */
.L_x_313:
[----:B------:R-:W0:Y:S01]  /*fc30*/  S2R R3, SR_CgaCtaId ;  /* 0x0000000000037919 */ /* 0x000e220000008800 */
[----:B------:R-:W-:-:S04]  /*fc40*/  MOV R2, 0x400 ;  /* 0x0000040000027802 */ /* 0x000fc80000000f00 */
[----:B0-----:R-:W-:Y:S02]  /*fc50*/  LEA R3, R3, R2, 0x18 ;  /* 0x0000000203037211 */ /* 0x001fe400078ec0ff */
[----:B------:R-:W-:-:S03]  /*fc60*/  SHF.L.U32 R2, R0, 0x1f, RZ ;  /* 0x0000001f00027819 */ /* 0x000fc600000006ff */
[----:B------:R-:W-:-:S04]  /*fc70*/  VIADD R3, R3, 0x18 ;  /* 0x0000001803037836 */ /* 0x000fc80000000000 */
[C---:B------:R-:W-:Y:S02]  /*fc80*/  IMAD R7, R8.reuse, 0x8, R3 ;  /* 0x0000000808077824 */ /* 0x040fe400078e0203 */
[----:B------:R-:W-:Y:S02]  /*fc90*/  VIADD R8, R8, 0x1 ;  /* 0x0000000108087836 */ /* 0x000fe40000000000 */
[----:B------:R-:W0:Y:S03]  /*fca0*/  SYNCS.PHASECHK.TRANS64.TRYWAIT P0, [R7+URZ], R2 ;  /* 0x00000002070075a7 */ /* 0x000e26000800017f */
[----:B------:R-:W-:-:S04]  /*fcb0*/  ISETP.NE.AND P1, PT, R8, 0x3, PT ;  /* 0x000000030800780c */ /* 0x000fc80003f25270 */
[----:B------:R-:W-:Y:S02]  /*fcc0*/  SEL R5, RZ, 0x1, P1 ;  /* 0x00000001ff057807 */ /* 0x000fe40000800000 */
[----:B------:R-:W-:Y:S02]  /*fcd0*/  SEL R8, R8, RZ, P1 ;  /* 0x000000ff08087207 */ /* 0x000fe40000800000 */
[----:B------:R-:W-:-:S03]  /*fce0*/  LOP3.LUT R5, R0, R5, RZ, 0x3c, !PT ;  /* 0x0000000500057212 */ /* 0x000fc600078e3cff */
[----:B------:R-:W-:Y:S01]  /*fcf0*/  IMAD R9, R8, 0x8, R3 ;  /* 0x0000000808097824 */ /* 0x000fe200078e0203 */
[----:B------:R-:W-:Y:S01]  /*fd00*/  SHF.L.U32 R4, R5, 0x1f, RZ ;  /* 0x0000001f05047819 */ /* 0x000fe200000006ff */
[----:B0-----:R-:W-:Y:S06]  /*fd10*/  @!P0 BRA `(.L_x_314) ;  /* 0x0000000000cc8947 */ /* 0x001fec0003800000 */
.L_x_324:
[----:B------:R-:W1:Y:S01]  /*fd20*/  SYNCS.PHASECHK.TRANS64.TRYWAIT P0, [R9+URZ], R4 ;  /* 0x00000004090075a7 */ /* 0x000e62000800017f */
[----:B------:R-:W-:-:S05]  /*fd30*/  VIADD R0, R8, 0x1 ;  /* 0x0000000108007836 */ /* 0x000fca0000000000 */
[----:B------:R-:W-:-:S04]  /*fd40*/  ISETP.NE.AND P1, PT, R0, 0x3, PT ;  /* 0x000000030000780c */ /* 0x000fc80003f25270 */
[----:B0-----:R-:W-:Y:S02]  /*fd50*/  SEL R2, RZ, 0x1, P1 ;  /* 0x00000001ff027807 */ /* 0x001fe40000800000 */
[----:B------:R-:W-:Y:S02]  /*fd60*/  SEL R0, R0, RZ, P1 ;  /* 0x000000ff00007207 */ /* 0x000fe40000800000 */
[----:B------:R-:W-:Y:S01]  /*fd70*/  LOP3.LUT R2, R5, R2, RZ, 0x3c, !PT ;  /* 0x0000000205027212 */ /* 0x000fe200078e3cff */
[----:B-1----:R-:W-:Y:S06]  /*fd80*/  @!P0 BRA `(.L_x_315) ;  /* 0x0000000000c48947 */ /* 0x002fec0003800000 */
.L_x_325:
[----:B------:R-:W-:Y:S01]  /*fd90*/  IMAD R3, R0, 0x8, R3 ;  /* 0x0000000800037824 */ /* 0x000fe200078e0203 */
[----:B------:R-:W-:-:S07]  /*fda0*/  SHF.L.U32 R0, R2, 0x1f, RZ ;  /* 0x0000001f02007819 */ /* 0x000fce00000006ff */
.L_x_316:
[----:B-1----:R1:W2:Y:S02]  /*fdb0*/  SYNCS.PHASECHK.TRANS64.TRYWAIT P0, [R3+URZ], R0 ;  /* 0x00000000030075a7 */ /* 0x0022a4000800017f */
[----:B--2---:R-:W-:Y:S05]  /*fdc0*/  @!P0 NANOSLEEP.SYNCS 0x989680 ;  /* 0x009896800000895d */ /* 0x004fea0003900000 */
[----:B------:R-:W2:Y:S02]  /*fdd0*/  @!P0 SYNCS.PHASECHK.TRANS64 P0, [R3+URZ], R0 ;  /* 0x00000000030085a7 */ /* 0x000ea4000800007f */
[----:B--2---:R-:W-:Y:S05]  /*fde0*/  @!P0 BRA `(.L_x_316) ;  /* 0xfffffffc00f08947 */ /* 0x004fea000383ffff */
.L_x_312:
[----:B------:R-:W-:Y:S05]  /*fdf0*/  BSYNC B0 ;  /* 0x0000000000007941 */ /* 0x000fea0003800000 */
.L_x_311:
[----:B------:R-:W-:Y:S05]  /*fe00*/  EXIT ;  /* 0x000000000000794d */ /* 0x000fea0003800000 */
.L_x_17:
[----:B-1----:R-:W-:-:S04]  /*fe10*/  IMAD.U32 R3, RZ, RZ, UR6 ;  /* 0x00000006ff037e24 */ /* 0x002fc8000f8e00ff */
[----:B------:R1:W2:Y:S03]  /*fe20*/  SYNCS.PHASECHK.TRANS64.TRYWAIT P0, [R3+URZ], R0 ;  /* 0x00000000030075a7 */ /* 0x0002a6000800017f */
[----:B--2---:R-:W-:Y:S05]  /*fe30*/  @!P0 NANOSLEEP.SYNCS 0x989680 ;  /* 0x009896800000895d */ /* 0x004fea0003900000 */
[----:B------:R-:W2:Y:S02]  /*fe40*/  @!P0 SYNCS.PHASECHK.TRANS64 P0, [R3+URZ], R0 ;  /* 0x00000000030085a7 */ /* 0x000ea4000800007f */
[----:B--2---:R-:W-:Y:S05]  /*fe50*/  @!P0 BRA `(.L_x_17) ;  /* 0xfffffffc00ec8947 */ /* 0x004fea000383ffff */
[----:B------:R-:W-:Y:S05]  /*fe60*/  BRA `(.L_x_16) ;  /* 0xffffff1c00347947 */ /* 0x000fea000383ffff */
.L_x_23:
[----:B-----5:R1:W-:Y:S02]  /*fe70*/  STL [R1+0x88], R0 ;  /* 0x0000880001007387 */ /* 0x0203e40000100800 */
[----:B-1----:R-:W-:-:S04]  /*fe80*/  IMAD.U32 R0, RZ, RZ, UR9 ;  /* 0x00000009ff007e24 */ /* 0x002fc8000f8e00ff */
[----:B------:R1:W3:Y:S03]  /*fe90*/  SYNCS.PHASECHK.TRANS64.TRYWAIT P0, [R0+URZ], R229 ;  /* 0x000000e5000075a7 */ /* 0x0002e6000800017f */
[----:B---3--:R-:W-:Y:S05]  /*fea0*/  @!P0 NANOSLEEP.SYNCS 0x989680 ;  /* 0x009896800000895d */ /* 0x008fea0003900000 */
[----:B------:R1:W3:Y:S02]  /*feb0*/  @!P0 SYNCS.PHASECHK.TRANS64 P0, [R0+URZ], R229 ;  /* 0x000000e5000085a7 */ /* 0x0002e4000800007f */
[----:B-1----:R1:W5:Y:S02]  /*fec0*/  LDL.LU R0, [R1+0x88] ;  /* 0x0000880001007983 */ /* 0x0023640000300800 */
[----:B-1-3--:R-:W-:Y:S05]  /*fed0*/  @!P0 BRA `(.L_x_23) ;  /* 0xfffffffc00e48947 */ /* 0x00afea000383ffff */
[----:B------:R-:W-:Y:S05]  /*fee0*/  BRA `(.L_x_22) ;  /* 0xffffff2c00947947 */ /* 0x000fea000383ffff */
.L_x_298:
[----:B------:R-:W-:Y:S01]  /*fef0*/  BSSY B1, `(.L_x_317) ;  /* 0x0000006000017945 */ /* 0x000fe20003800000 */
[----:B------:R-:W-:-:S07]  /*ff00*/  IMAD.MOV.U32 R2, RZ, RZ, -0x1 ;  /* 0xffffffffff027424 */ /* 0x000fce00078e00ff */
[----:B------:R-:W-:Y:S05]  /*ff10*/  WARPSYNC.COLLECTIVE R2, `(.L_x_318) ;  /* 0x00000000020c7348 */ /* 0x000fea0003c00000 */
[----:B------:R-:W-:Y:S02]  /*ff20*/  ELECT P1, UR62, PT ;  /* 0x00000000003e782f */ /* 0x000fe40003820000 */
[----:B------:R-:W-:Y:S01]  /*ff30*/  MOV R2, UR62 ;  /* 0x0000003e00027c02 */ /* 0x000fe20008000f00 */
[----:B------:R-:W-:Y:S10]  /*ff40*/  ENDCOLLECTIVE ;  /* 0x000000000000791b */ /* 0x000ff40003800000 */
.L_x_318:
[----:B------:R-:W-:Y:S05]  /*ff50*/  BSYNC B1 ;  /* 0x0000000000017941 */ /* 0x000fea0003800000 */
.L_x_317:
[----:B------:R-:W-:Y:S05]  /*ff60*/  BRA `(.L_x_319) ;  /* 0xfffffff000407947 */ /* 0x000fea000383ffff */
.L_x_301:
[----:B-1----:R1:W2:Y:S02]  /*ff70*/  SYNCS.PHASECHK.TRANS64.TRYWAIT P1, [R13+URZ+0x18], R4 ;  /* 0x000018040d0075a7 */ /* 0x0022a4000802017f */
[----:B--2---:R-:W-:Y:S05]  /*ff80*/  @!P1 NANOSLEEP.SYNCS 0x989680 ;  /* 0x009896800000995d */ /* 0x004fea0003900000 */
[----:B------:R-:W2:Y:S02]  /*ff90*/  @!P1 SYNCS.PHASECHK.TRANS64 P1, [R13+URZ+0x18], R4 ;  /* 0x000018040d0095a7 */ /* 0x000ea4000802007f */
[----:B--2---:R-:W-:Y:S05]  /*ffa0*/  @!P1 BRA `(.L_x_301) ;  /* 0xfffffffc00f09947 */ /* 0x004fea000383ffff */
[----:B------:R-:W-:Y:S05]  /*ffb0*/  BRA `(.L_x_320) ;  /* 0xfffffff000747947 */ /* 0x000fea000383ffff */
.L_x_310:
[----:B------:R-:W-:Y:S01]  /*ffc0*/  BSSY B0, `(.L_x_321) ;  /* 0x0000006000007945 */ /* 0x000fe20003800000 */
[----:B------:R-:W-:-:S07]  /*ffd0*/  IMAD.MOV.U32 R2, RZ, RZ, -0x1 ;  /* 0xffffffffff027424 */ /* 0x000fce00078e00ff */
[----:B------:R-:W-:Y:S05]  /*ffe0*/  WARPSYNC.COLLECTIVE R2, `(.L_x_322) ;  /* 0x00000000020c7348 */ /* 0x000fea0003c00000 */
[----:B------:R-:W-:Y:S02]  /*fff0*/  ELECT P1, UR62, PT ;  /* 0x00000000003e782f */ /* 0x000fe40003820000 */
[----:B------:R-:W-:Y:S01]  /*10000*/  MOV R2, UR62 ;  /* 0x0000003e00027c02 */ /* 0x000fe20008000f00 */
[----:B------:R-:W-:Y:S10]  /*10010*/  ENDCOLLECTIVE ;  /* 0x000000000000791b */ /* 0x000ff40003800000 */
.L_x_322:
[----:B------:R-:W-:Y:S05]  /*10020*/  BSYNC B0 ;  /* 0x0000000000007941 */ /* 0x000fea0003800000 */
.L_x_321:
[----:B------:R-:W-:Y:S01]  /*10030*/  PLOP3.LUT P0, PT, P1, PT, PT, 0x80, 0x0 ;  /* 0x000000000000781c */ /* 0x000fe20000f0f070 */
[----:B------:R-:W-:-:S12]  /*10040*/  BRA `(.L_x_323) ;  /* 0xfffffff800dc7947 */ /* 0x000fd8000383ffff */
.L_x_314:
[----:B0-----:R0:W1:Y:S02]  /*10050*/  SYNCS.PHASECHK.TRANS64.TRYWAIT P0, [R7+URZ], R2 ;  /* 0x00000002070075a7 */ /* 0x001064000800017f */
[----:B-1----:R-:W-:Y:S05]  /*10060*/  @!P0 NANOSLEEP.SYNCS 0x989680 ;  /* 0x009896800000895d */ /* 0x002fea0003900000 */
[----:B------:R-:W1:Y:S02]  /*10070*/  @!P0 SYNCS.PHASECHK.TRANS64 P0, [R7+URZ], R2 ;  /* 0x00000002070085a7 */ /* 0x000e64000800007f */
[----:B-1----:R-:W-:Y:S05]  /*10080*/  @!P0 BRA `(.L_x_314) ;  /* 0xfffffffc00f08947 */ /* 0x002fea000383ffff */
[----:B------:R-:W-:Y:S05]  /*10090*/  BRA `(.L_x_324) ;  /* 0xfffffffc00207947 */ /* 0x000fea000383ffff */
.L_x_315:
[----:B0-----:R0:W1:Y:S02]  /*100a0*/  SYNCS.PHASECHK.TRANS64.TRYWAIT P0, [R9+URZ], R4 ;  /* 0x00000004090075a7 */ /* 0x001064000800017f */
[----:B-1----:R-:W-:Y:S05]  /*100b0*/  @!P0 NANOSLEEP.SYNCS 0x989680 ;  /* 0x009896800000895d */ /* 0x002fea0003900000 */
[----:B------:R-:W1:Y:S02]  /*100c0*/  @!P0 SYNCS.PHASECHK.TRANS64 P0, [R9+URZ], R4 ;  /* 0x00000004090085a7 */ /* 0x000e64000800007f */
[----:B-1----:R-:W-:Y:S05]  /*100d0*/  @!P0 BRA `(.L_x_315) ;  /* 0xfffffffc00f08947 */ /* 0x002fea000383ffff */
[----:B------:R-:W-:Y:S05]  /*100e0*/  BRA `(.L_x_325) ;  /* 0xfffffffc00287947 */ /* 0x000fea000383ffff */
.L_x_326:
[----:B------:R-:W-:-:S00]  /*100f0*/  BRA `(.L_x_326) ;  /* 0xfffffffc00fc7947 */ /* 0x000fc0000383ffff */
[----:B------:R-:W-:-:S00]  /*10100*/  NOP ;  /* 0x0000000000007918 */ /* 0x000fc00000000000 */
[----:B------:R-:W-:-:S00]  /*10110*/  NOP ;  /* 0x0000000000007918 */ /* 0x000fc00000000000 */
[----:B------:R-:W-:-:S00]  /*10120*/  NOP ;  /* 0x0000000000007918 */ /* 0x000fc00000000000 */
[----:B------:R-:W-:-:S00]  /*10130*/  NOP ;  /* 0x0000000000007918 */ /* 0x000fc00000000000 */
[----:B------:R-:W-:-:S00]  /*10140*/  NOP ;  /* 0x0000000000007918 */ /* 0x000fc00000000000 */
[----:B------:R-:W-:-:S00]  /*10150*/  NOP ;  /* 0x0000000000007918 */ /* 0x000fc00000000000 */
[----:B------:R-:W-:-:S00]  /*10160*/  NOP ;  /* 0x0000000000007918 */ /* 0x000fc00000000000 */
[----:B------:R-:W-:-:S00]  /*10170*/  NOP ;  /* 0x0000000000007918 */ /* 0x000fc00000000000 */
.L_x_327:


//--------------------- .nv.shared._ZN7cutlass13device_kernelINS_4gemm6kernel13GemmUniversalIN4cute5tupleIJiiiiEEENS1_10collective13CollectiveMmaINS1_37MainloopSm90TmaGmmaWarpSpecializedFP8ILi3ENS5_IJNS4_1CILi1EEESB_SB_EEENS1_35KernelTmaWarpSpecializedCooperativeEEENS5_IJNSA_ILi128EEENSA_ILi256EEENSA_ILi32EEEEEENS_12float_e5m2_tENS5_IJlSB_lEEESJ_SK_NS4_8TiledMMAINS4_8MMA_AtomIJNS4_4SM904GMMA31MMA_64x256x32_F32E5M2E5M2_SS_TNILNSO_7ScaleInE1ELSQ_1EEEEEENS4_6LayoutINS5_IJNSA_ILi2EEESB_SB_EEENS5_IJSB_NSA_ILi0EEESW_EEEEENS5_IJNS4_10UnderscoreESZ_SZ_EEEEENS4_13SM90_TMA_LOADENS4_14ComposedLayoutINS4_7SwizzleILi1ELi4ELi3EEENS4_18smem_ptr_flag_bitsILi8EEENST_INS5_IJNSA_ILi8EEESH_EEENS5_IJSH_SB_EEEEEEEvNS4_8identityES12_S1C_vS1D_EENS_8epilogue10collective6detail29Sm90TmaWarpSpecializedAdapterINS1G_15DefaultEpilogueISJ_SK_SK_NS1F_6thread17LinearCombinationISJ_Li1EffLNS1K_9ScaleType4KindE0ELNS_15FloatRoundStyleE2ESJ_EENS1_15EpilogueDefaultEEEEEvvEEEEvNT_6ParamsE --------------------------
	.section	.nv.shared._ZN7cutlass13device_kernelINS_4gemm6kernel13GemmUniversalIN4cute5tupleIJiiiiEEENS1_10collective13CollectiveMmaINS1_37MainloopSm90TmaGmmaWarpSpecializedFP8ILi3ENS5_IJNS4_1CILi1EEESB_SB_EEENS1_35KernelTmaWarpSpecializedCooperativeEEENS5_IJNSA_ILi128EEENSA_ILi256EEENSA_ILi32EEEEEENS_12float_e5m2_tENS5_IJlSB_lEEESJ_SK_NS4_8TiledMMAINS4_8MMA_AtomIJNS4_4SM904GMMA31MMA_64x256x32_F32E5M2E5M2_SS_TNILNSO_7ScaleInE1ELSQ_1EEEEEENS4_6LayoutINS5_IJNSA_ILi2EEESB_SB_EEENS5_IJSB_NSA_ILi0EEESW_EEEEENS5_IJNS4_10UnderscoreESZ_SZ_EEEEENS4_13SM90_TMA_LOADENS4_14ComposedLayoutINS4_7SwizzleILi1ELi4ELi3EEENS4_18smem_ptr_flag_bitsILi8EEENST_INS5_IJNSA_ILi8EEESH_EEENS5_IJSH_SB_EEEEEEEvNS4_8identityES12_S1C_vS1D_EENS_8epilogue10collective6detail29Sm90TmaWarpSpecializedAdapterINS1G_15DefaultEpilogueISJ_SK_SK_NS1F_6thread17LinearCombinationISJ_Li1EffLNS1K_9ScaleType4KindE0ELNS_15FloatRoundStyleE2ESJ_EENS1_15EpilogueDefaultEEEEEvvEEEEvNT_6ParamsE,"aw",@nobits
	.sectionflags	@""
	.align	16
	.zero		1024


//--------------------- .nv.shared.reserved.0     --------------------------
	.section	.nv.shared.reserved.0,"aw",@nobits
	.weak		__nv_reservedSMEM_offset_0_alias
	.size		__nv_reservedSMEM_offset_0_alias, 0, 0
	.other		__nv_reservedSMEM_offset_0_alias,@"STO_CUDA_RESERVED_SHARED STV_DEFAULT"
__nv_reservedSMEM_offset_0_alias:
	.zero		0


//--------------------- .nv.global                --------------------------
	.section	.nv.global,"aw",@nobits
.nv.global:
	.type		_ZN40_INTERNAL_e250b426_4_k_cu_d5f41ba4_302244cute1_E,@object
	.size		_ZN40_INTERNAL_e250b426_4_k_cu_d5f41ba4_302244cute1_E,(_ZN40_INTERNAL_e250b426_4_k_cu_d5f41ba4_302244cuda3std3__45__cpo6cbeginE - _ZN40_INTERNAL_e250b426_4_k_cu_d5f41ba4_302244cute1_E)
_ZN40_INTERNAL_e250b426_4_k_cu_d5f41ba4_302244cute1_E:
	.zero		1
	.type		_ZN40_INTERNAL_e250b426_4_k_cu_d5f41ba4_302244cuda3std3__45__cpo6cbeginE,@object
	.size		_ZN40_INTERNAL_e250b426_4_k_cu_d5f41ba4_302244cuda3std3__45__cpo6cbeginE,(_ZN40_INTERNAL_e250b426_4_k_cu_d5f41ba4_302244cuda3std3__48in_placeE - _ZN40_INTERNAL_e250b426_4_k_cu_d5f41ba4_302244cuda3std3__45__cpo6cbeginE)
_ZN40_INTERNAL_e250b426_4_k_cu_d5f41ba4_302244cuda3std3__45__cpo6cbeginE:
	.zero		1
	.type		_ZN40_INTERNAL_e250b426_4_k_cu_d5f41ba4_302244cuda3std3__48in_placeE,@object
	.size		_ZN40_INTERNAL_e250b426_4_k_cu_d5f41ba4_302244cuda3std3__48in_placeE,(_ZN40_INTERNAL_e250b426_4_k_cu_d5f41ba4_302244cuda3std6ranges3__45__cpo9iter_moveE - _ZN40_INTERNAL_e250b426_4_k_cu_d5f41ba4_302244cuda3std3__48in_placeE)
_ZN40_INTERNAL_e250b426_4_k_cu_d5f41ba4_302244cuda3std3__48in_placeE:
	.zero		1
	.type		_ZN40_INTERNAL_e250b426_4_k_cu_d5f41ba4_302244cuda3std6ranges3__45__cpo9iter_moveE,@object
	.size		_ZN40_INTERNAL_e250b426_4_k_cu_d5f41ba4_302244cuda3std6ranges3__45__cpo9iter_moveE,(_ZN40_INTERNAL_e250b426_4_k_cu_d5f41ba4_302244cuda3std3__45__cpo5beginE - _ZN40_INTERNAL_e250b426_4_k_cu_d5f41ba4_302244cuda3std6ranges3__45__cpo9iter_moveE)
_ZN40_INTERNAL_e250b426_4_k_cu_d5f41ba4_302244cuda3std6ranges3__45__cpo9iter_moveE:
	.zero		1
	.type		_ZN40_INTERNAL_e250b426_4_k_cu_d5f41ba4_302244cuda3std3__45__cpo5beginE,@object
	.size		_ZN40_INTERNAL_e250b426_4_k_cu_d5f41ba4_302244cuda3std3__45__cpo5beginE,(_ZN40_INTERNAL_e250b426_4_k_cu_d5f41ba4_302244cuda3std3__442_GLOBAL__N__e250b426_4_k_cu_d5f41ba4_302246ignoreE - _ZN40_INTERNAL_e250b426_4_k_cu_d5f41ba4_302244cuda3std3__45__cpo5beginE)
_ZN40_INTERNAL_e250b426_4_k_cu_d5f41ba4_302244cuda3std3__45__cpo5beginE:
	.zero		1
	.type		_ZN40_INTERNAL_e250b426_4_k_cu_d5f41ba4_302244cuda3std3__442_GLOBAL__N__e250b426_4_k_cu_d5f41ba4_302246ignoreE,@object
	.size		_ZN40_INTERNAL_e250b426_4_k_cu_d5f41ba4_302244cuda3std3__442_GLOBAL__N__e250b426_4_k_cu_d5f41ba4_302246ignoreE,(_ZN40_INTERNAL_e250b426_4_k_cu_d5f41ba4_302244cute7productE - _ZN40_INTERNAL_e250b426_4_k_cu_d5f41ba4_302244cuda3std3__442_GLOBAL__N__e250b426_4_k_cu_d5f41ba4_302246ignoreE)
_ZN40_INTERNAL_e250b426_4_k_cu_d5f41ba4_302244cuda3std3__442_GLOBAL__N__e250b426_4_k_cu_d5f41ba4_302246ignoreE:
	.zero		1
	.type		_ZN40_INTERNAL_e250b426_4_k_cu_d5f41ba4_302244cute7productE,@object
	.size		_ZN40_INTERNAL_e250b426_4_k_cu_d5f41ba4_302244cute7productE,(_ZN40_INTERNAL_e250b426_4_k_cu_d5f41ba4_302244cuda3std3__45__cpo3endE - _ZN40_INTERNAL_e250b426_4_k_cu_d5f41ba4_302244cute7productE)
_ZN40_INTERNAL_e250b426_4_k_cu_d5f41ba4_302244cute7productE:
	.zero		1
	.type		_ZN40_INTERNAL_e250b426_4_k_cu_d5f41ba4_302244cuda3std3__45__cpo3endE,@object
	.size		_ZN40_INTERNAL_e250b426_4_k_cu_d5f41ba4_302244cuda3std3__45__cpo3endE,(_ZN40_INTERNAL_e250b426_4_k_cu_d5f41ba4_302244cuda3std3__419piecewise_constructE - _ZN40_INTERNAL_e250b426_4_k_cu_d5f41ba4_302244cuda3std3__45__cpo3endE)
_ZN40_INTERNAL_e250b426_4_k_cu_d5f41ba4_302244cuda3std3__45__cpo3endE:
	.zero		1
	.type		_ZN40_INTERNAL_e250b426_4_k_cu_d5f41ba4_302244cuda3std3__419piecewise_constructE,@object
	.size		_ZN40_INTERNAL_e250b426_4_k_cu_d5f41ba4_302244cuda3std3__419piecewise_constructE,(_ZN40_INTERNAL_e250b426_4_k_cu_d5f41ba4_302244cuda3std3__45__cpo4cendE - _ZN40_INTERNAL_e250b426_4_k_cu_d5f41ba4_302244cuda3std3__419piecewise_constructE)
_ZN40_INTERNAL_e250b426_4_k_cu_d5f41ba4_302244cuda3std3__419piecewise_constructE:
	.zero		1
	.type		_ZN40_INTERNAL_e250b426_4_k_cu_d5f41ba4_302244cuda3std3__45__cpo4cendE,@object
	.size		_ZN40_INTERNAL_e250b426_4_k_cu_d5f41ba4_302244cuda3std3__45__cpo4cendE,(_ZN40_INTERNAL_e250b426_4_k_cu_d5f41ba4_302244cuda3std6ranges3__45__cpo4swapE - _ZN40_INTERNAL_e250b426_4_k_cu_d5f41ba4_302244cuda3std3__45__cpo4cendE)
_ZN40_INTERNAL_e250b426_4_k_cu_d5f41ba4_302244cuda3std3__45__cpo4cendE:
	.zero		1
	.type		_ZN40_INTERNAL_e250b426_4_k_cu_d5f41ba4_302244cuda3std6ranges3__45__cpo4swapE,@object
	.size		_ZN40_INTERNAL_e250b426_4_k_cu_d5f41ba4_302244cuda3std6ranges3__45__cpo4swapE,(.L_7 - _ZN40_INTERNAL_e250b426_4_k_cu_d5f41ba4_302244cuda3std6ranges3__45__cpo4swapE)
_ZN40_INTERNAL_e250b426_4_k_cu_d5f41ba4_302244cuda3std6ranges3__45__cpo4swapE:
	.zero		1
.L_7:


//--------------------- .nv.constant0._ZN7cutlass13device_kernelINS_4gemm6kernel13GemmUniversalIN4cute5tupleIJiiiiEEENS1_10collective13CollectiveMmaINS1_37MainloopSm90TmaGmmaWarpSpecializedFP8ILi3ENS5_IJNS4_1CILi1EEESB_SB_EEENS1_35KernelTmaWarpSpecializedCooperativeEEENS5_IJNSA_ILi128EEENSA_ILi256EEENSA_ILi32EEEEEENS_12float_e5m2_tENS5_IJlSB_lEEESJ_SK_NS4_8TiledMMAINS4_8MMA_AtomIJNS4_4SM904GMMA31MMA_64x256x32_F32E5M2E5M2_SS_TNILNSO_7ScaleInE1ELSQ_1EEEEEENS4_6LayoutINS5_IJNSA_ILi2EEESB_SB_EEENS5_IJSB_NSA_ILi0EEESW_EEEEENS5_IJNS4_10UnderscoreESZ_SZ_EEEEENS4_13SM90_TMA_LOADENS4_14ComposedLayoutINS4_7SwizzleILi1ELi4ELi3EEENS4_18smem_ptr_flag_bitsILi8EEENST_INS5_IJNSA_ILi8EEESH_EEENS5_IJSH_SB_EEEEEEEvNS4_8identityES12_S1C_vS1D_EENS_8epilogue10collective6detail29Sm90TmaWarpSpecializedAdapterINS1G_15DefaultEpilogueISJ_SK_SK_NS1F_6thread17LinearCombinationISJ_Li1EffLNS1K_9ScaleType4KindE0ELNS_15FloatRoundStyleE2ESJ_EENS1_15EpilogueDefaultEEEEEvvEEEEvNT_6ParamsE --------------------------
	.section	.nv.constant0._ZN7cutlass13device_kernelINS_4gemm6kernel13GemmUniversalIN4cute5tupleIJiiiiEEENS1_10collective13CollectiveMmaINS1_37MainloopSm90TmaGmmaWarpSpecializedFP8ILi3ENS5_IJNS4_1CILi1EEESB_SB_EEENS1_35KernelTmaWarpSpecializedCooperativeEEENS5_IJNSA_ILi128EEENSA_ILi256EEENSA_ILi32EEEEEENS_12float_e5m2_tENS5_IJlSB_lEEESJ_SK_NS4_8TiledMMAINS4_8MMA_AtomIJNS4_4SM904GMMA31MMA_64x256x32_F32E5M2E5M2_SS_TNILNSO_7ScaleInE1ELSQ_1EEEEEENS4_6LayoutINS5_IJNSA_ILi2EEESB_SB_EEENS5_IJSB_NSA_ILi0EEESW_EEEEENS5_IJNS4_10UnderscoreESZ_SZ_EEEEENS4_13SM90_TMA_LOADENS4_14ComposedLayoutINS4_7SwizzleILi1ELi4ELi3EEENS4_18smem_ptr_flag_bitsILi8EEENST_INS5_IJNSA_ILi8EEESH_EEENS5_IJSH_SB_EEEEEEEvNS4_8identityES12_S1C_vS1D_EENS_8epilogue10collective6detail29Sm90TmaWarpSpecializedAdapterINS1G_15DefaultEpilogueISJ_SK_SK_NS1F_6thread17LinearCombinationISJ_Li1EffLNS1K_9ScaleType4KindE0ELNS_15FloatRoundStyleE2ESJ_EENS1_15EpilogueDefaultEEEEEvvEEEEvNT_6ParamsE,"a",@progbits
	.sectionflags	@""
	.align	4
.nv.constant0._ZN7cutlass13device_kernelINS_4gemm6kernel13GemmUniversalIN4cute5tupleIJiiiiEEENS1_10collective13CollectiveMmaINS1_37MainloopSm90TmaGmmaWarpSpecializedFP8ILi3ENS5_IJNS4_1CILi1EEESB_SB_EEENS1_35KernelTmaWarpSpecializedCooperativeEEENS5_IJNSA_ILi128EEENSA_ILi256EEENSA_ILi32EEEEEENS_12float_e5m2_tENS5_IJlSB_lEEESJ_SK_NS4_8TiledMMAINS4_8MMA_AtomIJNS4_4SM904GMMA31MMA_64x256x32_F32E5M2E5M2_SS_TNILNSO_7ScaleInE1ELSQ_1EEEEEENS4_6LayoutINS5_IJNSA_ILi2EEESB_SB_EEENS5_IJSB_NSA_ILi0EEESW_EEEEENS5_IJNS4_10UnderscoreESZ_SZ_EEEEENS4_13SM90_TMA_LOADENS4_14ComposedLayoutINS4_7SwizzleILi1ELi4ELi3EEENS4_18smem_ptr_flag_bitsILi8EEENST_INS5_IJNSA_ILi8EEESH_EEENS5_IJSH_SB_EEEEEEEvNS4_8identityES12_S1C_vS1D_EENS_8epilogue10collective6detail29Sm90TmaWarpSpecializedAdapterINS1G_15DefaultEpilogueISJ_SK_SK_NS1F_6thread17LinearCombinationISJ_Li1EffLNS1K_9ScaleType4KindE0ELNS_15FloatRoundStyleE2ESJ_EENS1_15EpilogueDefaultEEEEEvvEEEEvNT_6ParamsE:
	.zero		1664


//--------------------- SYMBOLS --------------------------

	.type		.nv.reservedSmem.offset0,@object
	.size		.nv.reservedSmem.offset0,0x4
